	.target	sm_100a

	.elftype	@"ET_EXEC"


//--------------------- .note.nv.tkinfo           --------------------------
	.section	.note.nv.tkinfo,"",@"SHT_NOTE"
	.sectionflags	@"SHF_NOTE_NV_TKINFO"
	.tkinfo
        /*0018*/ 	.word	0x00000002
        /*0030*/ 	.string	""
        /*0030*/ 	.string	"ptxas"
        /*0030*/ 	.string	"Cuda compilation tools, release 13.0, V13.0.88"
        /*0030*/ 	.string	"Build cuda_13.0.r13.0/compiler.36424714_0"
        /*0030*/ 	.string	"-arch sm_100a -m 64 "



//--------------------- .note.nv.cuinfo           --------------------------
	.section	.note.nv.cuinfo,"",@"SHT_NOTE"
	.sectionflags	@"SHF_NOTE_NV_CUINFO"
        /*0018*/ 	.short	0x0002
        /*001a*/ 	.short	0x0064
        /*001c*/ 	.short	0x0082
	.zero		2


//--------------------- .nv.info                  --------------------------
	.section	.nv.info,"",@"SHT_CUDA_INFO"
	.align	4


	//----- nvinfo : EIATTR_REGCOUNT
	.align		4
        /*0000*/ 	.byte	0x04, 0x2f
        /*0002*/ 	.short	(.L_19 - .L_18)
	.align		4
.L_18:
        /*0004*/ 	.word	index@(_ZN7cutlass13device_kernelINS_4conv6kernel13ConvUniversalINS1_16ConvProblemShapeILNS1_8OperatorE0ELi2EEENS1_10collective14CollectiveConvINS1_47MainloopSm100TmaUmmaWarpSpecializedImplicitGemmILS5_0ELi27ELi2ELi1ELi2EN4cute5tupleIJNSA_1CILi1EEESD_SD_EEEEENSB_IJNSC_ILi64EEESG_NSB_IJSG_EEEEEENS_12float_e4m3_tESJ_NSA_8TiledMMAINSA_8MMA_AtomIJNSA_10MMA_TraitsINSA_19SM100_MMA_F8F6F4_SSEJSJ_SJ_fSG_SG_NSA_17integral_constantINSA_4UMMA5MajorELSQ_0EEESR_NSO_INSP_7ScaleInELSS_0EEEST_EEEEEENSA_6LayoutISE_NSB_IJNSC_ILi0EEESX_SX_EEEEENSB_IJNSA_10UnderscoreES10_S10_EEEEENS7_6detail27Sm100ImplicitGemmTileTraitsINSA_20SM90_TMA_LOAD_IM2COLENSA_14ComposedLayoutINSA_7SwizzleILi2ELi4ELi3EEENSA_18smem_ptr_flag_bitsILi8EEENSW_INSB_IJNSC_ILi8EEESG_EEENSB_IJSG_SD_EEEEEEEvEENS14_INSA_13SM90_TMA_LOADES1F_vEEEENS_8epilogue10collective18CollectiveEpilogueINS1K_23Sm100TmaWarpSpecializedILi1ELi1ELi32ELb0ELb0EEEJSI_NSB_IJNSW_ISG_SD_EES1P_EEESJ_NSB_IJNSB_IJlllEEESD_SX_EEESJ_S1S_NS1K_6fusion15FusionCallbacksIS1O_NS1T_17LinearCombinationISJ_fSJ_fLNS_15FloatRoundStyleE2EEESI_S1Q_JEEENSA_5SM1004TMEM4LOAD26SM100_TMEM_LOAD_16dp32b32xES15_S1F_NSA_39AutoVectorizingCopyWithAssumedAlignmentILi128EEENSA_21SM90_TMA_STORE_IM2COLES1F_S24_S24_EEEvvEEEEvNT_6ParamsE)
        /*0008*/ 	.word	0x00000077


	//----- nvinfo : EIATTR_FRAME_SIZE
	.align		4
.L_19:
        /*000c*/ 	.byte	0x04, 0x11
        /*000e*/ 	.short	(.L_21 - .L_20)
	.align		4
.L_20:
        /*0010*/ 	.word	index@($__internal_2_$__cuda_sm10x_tcgen05_guardrail_trap_unallocated_columns_being_dealloced)
        /*0014*/ 	.word	0x00000008


	//----- nvinfo : EIATTR_FRAME_SIZE
	.align		4
.L_21:
        /*0018*/ 	.byte	0x04, 0x11
        /*001a*/ 	.short	(.L_23 - .L_22)
	.align		4
.L_22:
        /*001c*/ 	.word	index@($__internal_1_$__cuda_sm10x_tcgen05_guardrail_trap_phase_invalid_during_alloc)
        /*0020*/ 	.word	0x00000008


	//----- nvinfo : EIATTR_FRAME_SIZE
	.align		4
.L_23:
        /*0024*/ 	.byte	0x04, 0x11
        /*0026*/ 	.short	(.L_25 - .L_24)
	.align		4
.L_24:
        /*0028*/ 	.word	index@($__internal_0_$__cuda_sm10x_tcgen05_guardrail_trap_col_being_dealloced_not_returned_by_alloc)
        /*002c*/ 	.word	0x00000008


	//----- nvinfo : EIATTR_FRAME_SIZE
	.align		4
.L_25:
        /*0030*/ 	.byte	0x04, 0x11
        /*0032*/ 	.short	(.L_27 - .L_26)
	.align		4
.L_26:
        /*0034*/ 	.word	index@(_ZN7cutlass13device_kernelINS_4conv6kernel13ConvUniversalINS1_16ConvProblemShapeILNS1_8OperatorE0ELi2EEENS1_10collective14CollectiveConvINS1_47MainloopSm100TmaUmmaWarpSpecializedImplicitGemmILS5_0ELi27ELi2ELi1ELi2EN4cute5tupleIJNSA_1CILi1EEESD_SD_EEEEENSB_IJNSC_ILi64EEESG_NSB_IJSG_EEEEEENS_12float_e4m3_tESJ_NSA_8TiledMMAINSA_8MMA_AtomIJNSA_10MMA_TraitsINSA_19SM100_MMA_F8F6F4_SSEJSJ_SJ_fSG_SG_NSA_17integral_constantINSA_4UMMA5MajorELSQ_0EEESR_NSO_INSP_7ScaleInELSS_0EEEST_EEEEEENSA_6LayoutISE_NSB_IJNSC_ILi0EEESX_SX_EEEEENSB_IJNSA_10UnderscoreES10_S10_EEEEENS7_6detail27Sm100ImplicitGemmTileTraitsINSA_20SM90_TMA_LOAD_IM2COLENSA_14ComposedLayoutINSA_7SwizzleILi2ELi4ELi3EEENSA_18smem_ptr_flag_bitsILi8EEENSW_INSB_IJNSC_ILi8EEESG_EEENSB_IJSG_SD_EEEEEEEvEENS14_INSA_13SM90_TMA_LOADES1F_vEEEENS_8epilogue10collective18CollectiveEpilogueINS1K_23Sm100TmaWarpSpecializedILi1ELi1ELi32ELb0ELb0EEEJSI_NSB_IJNSW_ISG_SD_EES1P_EEESJ_NSB_IJNSB_IJlllEEESD_SX_EEESJ_S1S_NS1K_6fusion15FusionCallbacksIS1O_NS1T_17LinearCombinationISJ_fSJ_fLNS_15FloatRoundStyleE2EEESI_S1Q_JEEENSA_5SM1004TMEM4LOAD26SM100_TMEM_LOAD_16dp32b32xES15_S1F_NSA_39AutoVectorizingCopyWithAssumedAlignmentILi128EEENSA_21SM90_TMA_STORE_IM2COLES1F_S24_S24_EEEvvEEEEvNT_6ParamsE)
        /*0038*/ 	.word	0x00000008


	//----- nvinfo : EIATTR_MIN_STACK_SIZE
	.align		4
.L_27:
        /*003c*/ 	.byte	0x04, 0x12
        /*003e*/ 	.short	(.L_29 - .L_28)
	.align		4
.L_28:
        /*0040*/ 	.word	index@(_ZN7cutlass13device_kernelINS_4conv6kernel13ConvUniversalINS1_16ConvProblemShapeILNS1_8OperatorE0ELi2EEENS1_10collective14CollectiveConvINS1_47MainloopSm100TmaUmmaWarpSpecializedImplicitGemmILS5_0ELi27ELi2ELi1ELi2EN4cute5tupleIJNSA_1CILi1EEESD_SD_EEEEENSB_IJNSC_ILi64EEESG_NSB_IJSG_EEEEEENS_12float_e4m3_tESJ_NSA_8TiledMMAINSA_8MMA_AtomIJNSA_10MMA_TraitsINSA_19SM100_MMA_F8F6F4_SSEJSJ_SJ_fSG_SG_NSA_17integral_constantINSA_4UMMA5MajorELSQ_0EEESR_NSO_INSP_7ScaleInELSS_0EEEST_EEEEEENSA_6LayoutISE_NSB_IJNSC_ILi0EEESX_SX_EEEEENSB_IJNSA_10UnderscoreES10_S10_EEEEENS7_6detail27Sm100ImplicitGemmTileTraitsINSA_20SM90_TMA_LOAD_IM2COLENSA_14ComposedLayoutINSA_7SwizzleILi2ELi4ELi3EEENSA_18smem_ptr_flag_bitsILi8EEENSW_INSB_IJNSC_ILi8EEESG_EEENSB_IJSG_SD_EEEEEEEvEENS14_INSA_13SM90_TMA_LOADES1F_vEEEENS_8epilogue10collective18CollectiveEpilogueINS1K_23Sm100TmaWarpSpecializedILi1ELi1ELi32ELb0ELb0EEEJSI_NSB_IJNSW_ISG_SD_EES1P_EEESJ_NSB_IJNSB_IJlllEEESD_SX_EEESJ_S1S_NS1K_6fusion15FusionCallbacksIS1O_NS1T_17LinearCombinationISJ_fSJ_fLNS_15FloatRoundStyleE2EEESI_S1Q_JEEENSA_5SM1004TMEM4LOAD26SM100_TMEM_LOAD_16dp32b32xES15_S1F_NSA_39AutoVectorizingCopyWithAssumedAlignmentILi128EEENSA_21SM90_TMA_STORE_IM2COLES1F_S24_S24_EEEvvEEEEvNT_6ParamsE)
        /*0044*/ 	.word	0x00000008
.L_29:


//--------------------- .nv.compat                --------------------------
	.section	.nv.compat,"",@"SHT_CUDA_COMPAT_INFO"
	.align	4
        /*0000*/ 	.byte	0x02, 0x09, 0x01, 0x00, 0x02, 0x02, 0x02, 0x00, 0x02, 0x05, 0x05, 0x00, 0x03, 0x07, 0x01, 0x01
        /*0010*/ 	.byte	0x02, 0x03, 0x01, 0x00, 0x02, 0x06, 0x01, 0x00, 0x04, 0x0b, 0x08, 0x00, 0x09, 0x00, 0x00, 0x00
        /*0020*/ 	.byte	0x00, 0x00, 0x00, 0x00


//--------------------- .nv.info._ZN7cutlass13device_kernelINS_4conv6kernel13ConvUniversalINS1_16ConvProblemShapeILNS1_8OperatorE0ELi2EEENS1_10collective14CollectiveConvINS1_47MainloopSm100TmaUmmaWarpSpecializedImplicitGemmILS5_0ELi27ELi2ELi1ELi2EN4cute5tupleIJNSA_1CILi1EEESD_SD_EEEEENSB_IJNSC_ILi64EEESG_NSB_IJSG_EEEEEENS_12float_e4m3_tESJ_NSA_8TiledMMAINSA_8MMA_AtomIJNSA_10MMA_TraitsINSA_19SM100_MMA_F8F6F4_SSEJSJ_SJ_fSG_SG_NSA_17integral_constantINSA_4UMMA5MajorELSQ_0EEESR_NSO_INSP_7ScaleInELSS_0EEEST_EEEEEENSA_6LayoutISE_NSB_IJNSC_ILi0EEESX_SX_EEEEENSB_IJNSA_10UnderscoreES10_S10_EEEEENS7_6detail27Sm100ImplicitGemmTileTraitsINSA_20SM90_TMA_LOAD_IM2COLENSA_14ComposedLayoutINSA_7SwizzleILi2ELi4ELi3EEENSA_18smem_ptr_flag_bitsILi8EEENSW_INSB_IJNSC_ILi8EEESG_EEENSB_IJSG_SD_EEEEEEEvEENS14_INSA_13SM90_TMA_LOADES1F_vEEEENS_8epilogue10collective18CollectiveEpilogueINS1K_23Sm100TmaWarpSpecializedILi1ELi1ELi32ELb0ELb0EEEJSI_NSB_IJNSW_ISG_SD_EES1P_EEESJ_NSB_IJNSB_IJlllEEESD_SX_EEESJ_S1S_NS1K_6fusion15FusionCallbacksIS1O_NS1T_17LinearCombinationISJ_fSJ_fLNS_15FloatRoundStyleE2EEESI_S1Q_JEEENSA_5SM1004TMEM4LOAD26SM100_TMEM_LOAD_16dp32b32xES15_S1F_NSA_39AutoVectorizingCopyWithAssumedAlignmentILi128EEENSA_21SM90_TMA_STORE_IM2COLES1F_S24_S24_EEEvvEEEEvNT_6ParamsE --------------------------
	.section	.nv.info._ZN7cutlass13device_kernelINS_4conv6kernel13ConvUniversalINS1_16ConvProblemShapeILNS1_8OperatorE0ELi2EEENS1_10collective14CollectiveConvINS1_47MainloopSm100TmaUmmaWarpSpecializedImplicitGemmILS5_0ELi27ELi2ELi1ELi2EN4cute5tupleIJNSA_1CILi1EEESD_SD_EEEEENSB_IJNSC_ILi64EEESG_NSB_IJSG_EEEEEENS_12float_e4m3_tESJ_NSA_8TiledMMAINSA_8MMA_AtomIJNSA_10MMA_TraitsINSA_19SM100_MMA_F8F6F4_SSEJSJ_SJ_fSG_SG_NSA_17integral_constantINSA_4UMMA5MajorELSQ_0EEESR_NSO_INSP_7ScaleInELSS_0EEEST_EEEEEENSA_6LayoutISE_NSB_IJNSC_ILi0EEESX_SX_EEEEENSB_IJNSA_10UnderscoreES10_S10_EEEEENS7_6detail27Sm100ImplicitGemmTileTraitsINSA_20SM90_TMA_LOAD_IM2COLENSA_14ComposedLayoutINSA_7SwizzleILi2ELi4ELi3EEENSA_18smem_ptr_flag_bitsILi8EEENSW_INSB_IJNSC_ILi8EEESG_EEENSB_IJSG_SD_EEEEEEEvEENS14_INSA_13SM90_TMA_LOADES1F_vEEEENS_8epilogue10collective18CollectiveEpilogueINS1K_23Sm100TmaWarpSpecializedILi1ELi1ELi32ELb0ELb0EEEJSI_NSB_IJNSW_ISG_SD_EES1P_EEESJ_NSB_IJNSB_IJlllEEESD_SX_EEESJ_S1S_NS1K_6fusion15FusionCallbacksIS1O_NS1T_17LinearCombinationISJ_fSJ_fLNS_15FloatRoundStyleE2EEESI_S1Q_JEEENSA_5SM1004TMEM4LOAD26SM100_TMEM_LOAD_16dp32b32xES15_S1F_NSA_39AutoVectorizingCopyWithAssumedAlignmentILi128EEENSA_21SM90_TMA_STORE_IM2COLES1F_S24_S24_EEEvvEEEEvNT_6ParamsE,"",@"SHT_CUDA_INFO"
	.sectionflags	@""
	.align	4


	//----- nvinfo : EIATTR_CUDA_API_VERSION
	.align		4
        /*0000*/ 	.byte	0x04, 0x37
        /*0002*/ 	.short	(.L_31 - .L_30)
.L_30:
        /*0004*/ 	.word	0x00000082


	//----- nvinfo : EIATTR_KPARAM_INFO
	.align		4
.L_31:
        /*0008*/ 	.byte	0x04, 0x17
        /*000a*/ 	.short	(.L_33 - .L_32)
.L_32:
        /*000c*/ 	.word	0x00000000
        /*0010*/ 	.short	0x0000
        /*0012*/ 	.short	0x0000
        /*0014*/ 	.byte	0x00, 0xf0, 0x01, 0x20


	//----- nvinfo : EIATTR_AT_ENTRY_FRAGMENTS
	.align		4
.L_33:
        /*0018*/ 	.byte	0x04, 0x4f
        /*001a*/ 	.short	(.L_35 - .L_34)


	//   ....[0]....
.L_34:
        /*001c*/ 	.word	0x00000006


	//----- nvinfo : EIATTR_RESERVED_SMEM_USED
	.align		4
.L_35:
        /*0020*/ 	.byte	0x01, 0x41
	.zero		2


	//----- nvinfo : EIATTR_SPARSE_MMA_MASK
	.align		4
        /*0024*/ 	.byte	0x03, 0x50
        /*0026*/ 	.short	0x0000


	//----- nvinfo : EIATTR_TCGEN05_1CTA_USED
	.align		4
        /*0028*/ 	.byte	0x01, 0x51
	.zero		2


	//----- nvinfo : EIATTR_MAXREG_COUNT
	.align		4
        /*002c*/ 	.byte	0x03, 0x1b
        /*002e*/ 	.short	0x00ff


	//----- nvinfo : EIATTR_NUM_BARRIERS
	.align		4
        /*0030*/ 	.byte	0x02, 0x4c
        /*0032*/ 	.byte	0x07
	.zero		1


	//----- nvinfo : EIATTR_EXTERNS
	.align		4
        /*0034*/ 	.byte	0x04, 0x0f
        /*0036*/ 	.short	(.L_37 - .L_36)


	//   ....[0]....
	.align		4
.L_36:
        /*0038*/ 	.word	index@(__assertfail)


	//----- nvinfo : EIATTR_MERCURY_ISA_VERSION
	.align		4
.L_37:
        /*003c*/ 	.byte	0x03, 0x5f
        /*003e*/ 	.short	0x0101


	//----- nvinfo : EIATTR_INT_WARP_WIDE_INSTR_OFFSETS
	.align		4
        /*0040*/ 	.byte	0x04, 0x31
        /*0042*/ 	.short	(.L_39 - .L_38)


	//   ....[0]....
.L_38:
        /*0044*/ 	.word	0x000048d0


	//   ....[1]....
        /*0048*/ 	.word	0x000048f0


	//   ....[2]....
        /*004c*/ 	.word	0x00004920


	//   ....[3]....
        /*0050*/ 	.word	0x000052b0


	//   ....[4]....
        /*0054*/ 	.word	0x000054b0


	//----- nvinfo : EIATTR_COOP_GROUP_MASK_REGIDS
	.align		4
.L_39:
        /*0058*/ 	.byte	0x04, 0x29
        /*005a*/ 	.short	(.L_41 - .L_40)


	//   ....[0]....
.L_40:
        /*005c*/ 	.word	0xffffffff


	//   ....[1]....
        /*0060*/ 	.word	0xffffffff


	//   ....[2]....
        /*0064*/ 	.word	0xffffffff


	//   ....[3]....
        /*0068*/ 	.word	0xffffffff


	//   ....[4]....
        /*006c*/ 	.word	0xffffffff


	//   ....[5]....
        /*0070*/ 	.word	0xffffffff


	//   ....[6]....
        /*0074*/ 	.word	0xffffffff


	//   ....[7]....
        /*0078*/ 	.word	0xffffffff


	//   ....[8]....
        /*007c*/ 	.word	0xffffffff


	//   ....[9]....
        /*0080*/ 	.word	0xffffffff


	//   ....[10]....
        /*0084*/ 	.word	0xffffffff


	//   ....[11]....
        /*0088*/ 	.word	0xffffffff


	//----- nvinfo : EIATTR_COOP_GROUP_INSTR_OFFSETS
	.align		4
.L_41:
        /*008c*/ 	.byte	0x04, 0x28
        /*008e*/ 	.short	(.L_43 - .L_42)


	//   ....[0]....
.L_42:
        /*0090*/ 	.word	0x000000a0


	//   ....[1]....
        /*0094*/ 	.word	0x00000510


	//   ....[2]....
        /*0098*/ 	.word	0x00000990


	//   ....[3]....
        /*009c*/ 	.word	0x00000ad0


	//   ....[4]....
        /*00a0*/ 	.word	0x00000bd0


	//   ....[5]....
        /*00a4*/ 	.word	0x00000d20


	//   ....[6]....
        /*00a8*/ 	.word	0x000023a0


	//   ....[7]....
        /*00ac*/ 	.word	0x00003d30


	//   ....[8]....
        /*00b0*/ 	.word	0x00003f40


	//   ....[9]....
        /*00b4*/ 	.word	0x00003f70


	//   ....[10]....
        /*00b8*/ 	.word	0x000047b0


	//   ....[11]....
        /*00bc*/ 	.word	0x000049f0


	//----- nvinfo : EIATTR_VRC_CTA_INIT_COUNT
	.align		4
.L_43:
        /*00c0*/ 	.byte	0x02, 0x4a
        /*00c2*/ 	.byte	0x80
	.zero		1


	//----- nvinfo : EIATTR_SYSCALL_OFFSETS
	.align		4
        /*00c4*/ 	.byte	0x04, 0x46
        /*00c6*/ 	.short	(.L_45 - .L_44)


	//   ....[0]....
.L_44:
        /*00c8*/ 	.word	0x00005ee0


	//   ....[1]....
        /*00cc*/ 	.word	0x00006020


	//   ....[2]....
        /*00d0*/ 	.word	0x00006720


	//----- nvinfo : EIATTR_MBARRIER_INSTR_OFFSETS
	.align		4
.L_45:
        /*00d4*/ 	.byte	0x04, 0x39
        /*00d6*/ 	.short	(.L_47 - .L_46)


	//   ....[0]....
.L_46:
        /*00d8*/ 	.word	0x00000610
        /*00dc*/ 	.word	0x000000ff
        /*00e0*/ 	.word	0x00000000
        /*00e4*/ 	.short	0x0100
        /*00e6*/ 	.byte	0x05
	.zero		1


	//   ....[1]....
        /*00e8*/ 	.word	0x00000620
        /*00ec*/ 	.word	0x000000ff
        /*00f0*/ 	.word	0x000000d8
        /*00f4*/ 	.short	0x0100
        /*00f6*/ 	.byte	0x05
	.zero		1


	//   ....[2]....
        /*00f8*/ 	.word	0x00000630
        /*00fc*/ 	.word	0x000000ff
        /*0100*/ 	.word	0x00000008
        /*0104*/ 	.short	0x0100
        /*0106*/ 	.byte	0x05
	.zero		1


	//   ....[3]....
        /*0108*/ 	.word	0x00000640
        /*010c*/ 	.word	0x000000ff
        /*0110*/ 	.word	0x000000e0
        /*0114*/ 	.short	0x0100
        /*0116*/ 	.byte	0x05
	.zero		1


	//   ....[4]....
        /*0118*/ 	.word	0x00000650
        /*011c*/ 	.word	0x000000ff
        /*0120*/ 	.word	0x00000010
        /*0124*/ 	.short	0x0100
        /*0126*/ 	.byte	0x05
	.zero		1


	//   ....[5]....
        /*0128*/ 	.word	0x00000660
        /*012c*/ 	.word	0x000000ff
        /*0130*/ 	.word	0x000000e8
        /*0134*/ 	.short	0x0100
        /*0136*/ 	.byte	0x05
	.zero		1


	//   ....[6]....
        /*0138*/ 	.word	0x00000670
        /*013c*/ 	.word	0x000000ff
        /*0140*/ 	.word	0x00000018
        /*0144*/ 	.short	0x0100
        /*0146*/ 	.byte	0x05
	.zero		1


	//   ....[7]....
        /*0148*/ 	.word	0x00000680
        /*014c*/ 	.word	0x000000ff
        /*0150*/ 	.word	0x000000f0
        /*0154*/ 	.short	0x0100
        /*0156*/ 	.byte	0x05
	.zero		1


	//   ....[8]....
        /*0158*/ 	.word	0x00000690
        /*015c*/ 	.word	0x000000ff
        /*0160*/ 	.word	0x00000020
        /*0164*/ 	.short	0x0100
        /*0166*/ 	.byte	0x05
	.zero		1


	//   ....[9]....
        /*0168*/ 	.word	0x000006a0
        /*016c*/ 	.word	0x000000ff
        /*0170*/ 	.word	0x000000f8
        /*0174*/ 	.short	0x0100
        /*0176*/ 	.byte	0x05
	.zero		1


	//   ....[10]....
        /*0178*/ 	.word	0x000006b0
        /*017c*/ 	.word	0x000000ff
        /*0180*/ 	.word	0x00000028
        /*0184*/ 	.short	0x0100
        /*0186*/ 	.byte	0x05
	.zero		1


	//   ....[11]....
        /*0188*/ 	.word	0x000006c0
        /*018c*/ 	.word	0x000000ff
        /*0190*/ 	.word	0x00000100
        /*0194*/ 	.short	0x0100
        /*0196*/ 	.byte	0x05
	.zero		1


	//   ....[12]....
        /*0198*/ 	.word	0x000006d0
        /*019c*/ 	.word	0x000000ff
        /*01a0*/ 	.word	0x00000030
        /*01a4*/ 	.short	0x0100
        /*01a6*/ 	.byte	0x05
	.zero		1


	//   ....[13]....
        /*01a8*/ 	.word	0x000006e0
        /*01ac*/ 	.word	0x000000ff
        /*01b0*/ 	.word	0x00000108
        /*01b4*/ 	.short	0x0100
        /*01b6*/ 	.byte	0x05
	.zero		1


	//   ....[14]....
        /*01b8*/ 	.word	0x000006f0
        /*01bc*/ 	.word	0x000000ff
        /*01c0*/ 	.word	0x00000038
        /*01c4*/ 	.short	0x0100
        /*01c6*/ 	.byte	0x05
	.zero		1


	//   ....[15]....
        /*01c8*/ 	.word	0x00000700
        /*01cc*/ 	.word	0x000000ff
        /*01d0*/ 	.word	0x00000110
        /*01d4*/ 	.short	0x0100
        /*01d6*/ 	.byte	0x05
	.zero		1


	//   ....[16]....
        /*01d8*/ 	.word	0x00000710
        /*01dc*/ 	.word	0x000000ff
        /*01e0*/ 	.word	0x00000040
        /*01e4*/ 	.short	0x0100
        /*01e6*/ 	.byte	0x05
	.zero		1


	//   ....[17]....
        /*01e8*/ 	.word	0x00000720
        /*01ec*/ 	.word	0x000000ff
        /*01f0*/ 	.word	0x00000118
        /*01f4*/ 	.short	0x0100
        /*01f6*/ 	.byte	0x05
	.zero		1


	//   ....[18]....
        /*01f8*/ 	.word	0x00000730
        /*01fc*/ 	.word	0x000000ff
        /*0200*/ 	.word	0x00000048
        /*0204*/ 	.short	0x0100
        /*0206*/ 	.byte	0x05
	.zero		1


	//   ....[19]....
        /*0208*/ 	.word	0x00000740
        /*020c*/ 	.word	0x000000ff
        /*0210*/ 	.word	0x00000120
        /*0214*/ 	.short	0x0100
        /*0216*/ 	.byte	0x05
	.zero		1


	//   ....[20]....
        /*0218*/ 	.word	0x00000750
        /*021c*/ 	.word	0x000000ff
        /*0220*/ 	.word	0x00000050
        /*0224*/ 	.short	0x0100
        /*0226*/ 	.byte	0x05
	.zero		1


	//   ....[21]....
        /*0228*/ 	.word	0x00000760
        /*022c*/ 	.word	0x000000ff
        /*0230*/ 	.word	0x00000128
        /*0234*/ 	.short	0x0100
        /*0236*/ 	.byte	0x05
	.zero		1


	//   ....[22]....
        /*0238*/ 	.word	0x00000770
        /*023c*/ 	.word	0x000000ff
        /*0240*/ 	.word	0x00000058
        /*0244*/ 	.short	0x0100
        /*0246*/ 	.byte	0x05
	.zero		1


	//   ....[23]....
        /*0248*/ 	.word	0x00000780
        /*024c*/ 	.word	0x000000ff
        /*0250*/ 	.word	0x00000130
        /*0254*/ 	.short	0x0100
        /*0256*/ 	.byte	0x05
	.zero		1


	//   ....[24]....
        /*0258*/ 	.word	0x00000790
        /*025c*/ 	.word	0x000000ff
        /*0260*/ 	.word	0x00000060
        /*0264*/ 	.short	0x0100
        /*0266*/ 	.byte	0x05
	.zero		1


	//   ....[25]....
        /*0268*/ 	.word	0x000007a0
        /*026c*/ 	.word	0x000000ff
        /*0270*/ 	.word	0x00000138
        /*0274*/ 	.short	0x0100
        /*0276*/ 	.byte	0x05
	.zero		1


	//   ....[26]....
        /*0278*/ 	.word	0x000007b0
        /*027c*/ 	.word	0x000000ff
        /*0280*/ 	.word	0x00000068
        /*0284*/ 	.short	0x0100
        /*0286*/ 	.byte	0x05
	.zero		1


	//   ....[27]....
        /*0288*/ 	.word	0x000007c0
        /*028c*/ 	.word	0x000000ff
        /*0290*/ 	.word	0x00000140
        /*0294*/ 	.short	0x0100
        /*0296*/ 	.byte	0x05
	.zero		1


	//   ....[28]....
        /*0298*/ 	.word	0x000007d0
        /*029c*/ 	.word	0x000000ff
        /*02a0*/ 	.word	0x00000070
        /*02a4*/ 	.short	0x0100
        /*02a6*/ 	.byte	0x05
	.zero		1


	//   ....[29]....
        /*02a8*/ 	.word	0x000007e0
        /*02ac*/ 	.word	0x000000ff
        /*02b0*/ 	.word	0x00000148
        /*02b4*/ 	.short	0x0100
        /*02b6*/ 	.byte	0x05
	.zero		1


	//   ....[30]....
        /*02b8*/ 	.word	0x000007f0
        /*02bc*/ 	.word	0x000000ff
        /*02c0*/ 	.word	0x00000078
        /*02c4*/ 	.short	0x0100
        /*02c6*/ 	.byte	0x05
	.zero		1


	//   ....[31]....
        /*02c8*/ 	.word	0x00000800
        /*02cc*/ 	.word	0x000000ff
        /*02d0*/ 	.word	0x00000150
        /*02d4*/ 	.short	0x0100
        /*02d6*/ 	.byte	0x05
	.zero		1


	//   ....[32]....
        /*02d8*/ 	.word	0x00000810
        /*02dc*/ 	.word	0x000000ff
        /*02e0*/ 	.word	0x00000080
        /*02e4*/ 	.short	0x0100
        /*02e6*/ 	.byte	0x05
	.zero		1


	//   ....[33]....
        /*02e8*/ 	.word	0x00000820
        /*02ec*/ 	.word	0x000000ff
        /*02f0*/ 	.word	0x00000158
        /*02f4*/ 	.short	0x0100
        /*02f6*/ 	.byte	0x05
	.zero		1


	//   ....[34]....
        /*02f8*/ 	.word	0x00000830
        /*02fc*/ 	.word	0x000000ff
        /*0300*/ 	.word	0x00000088
        /*0304*/ 	.short	0x0100
        /*0306*/ 	.byte	0x05
	.zero		1


	//   ....[35]....
        /*0308*/ 	.word	0x00000840
        /*030c*/ 	.word	0x000000ff
        /*0310*/ 	.word	0x00000160
        /*0314*/ 	.short	0x0100
        /*0316*/ 	.byte	0x05
	.zero		1


	//   ....[36]....
        /*0318*/ 	.word	0x00000850
        /*031c*/ 	.word	0x000000ff
        /*0320*/ 	.word	0x00000090
        /*0324*/ 	.short	0x0100
        /*0326*/ 	.byte	0x05
	.zero		1


	//   ....[37]....
        /*0328*/ 	.word	0x00000860
        /*032c*/ 	.word	0x000000ff
        /*0330*/ 	.word	0x00000168
        /*0334*/ 	.short	0x0100
        /*0336*/ 	.byte	0x05
	.zero		1


	//   ....[38]....
        /*0338*/ 	.word	0x00000870
        /*033c*/ 	.word	0x000000ff
        /*0340*/ 	.word	0x00000098
        /*0344*/ 	.short	0x0100
        /*0346*/ 	.byte	0x05
	.zero		1


	//   ....[39]....
        /*0348*/ 	.word	0x00000880
        /*034c*/ 	.word	0x000000ff
        /*0350*/ 	.word	0x00000170
        /*0354*/ 	.short	0x0100
        /*0356*/ 	.byte	0x05
	.zero		1


	//   ....[40]....
        /*0358*/ 	.word	0x00000890
        /*035c*/ 	.word	0x000000ff
        /*0360*/ 	.word	0x000000a0
        /*0364*/ 	.short	0x0100
        /*0366*/ 	.byte	0x05
	.zero		1


	//   ....[41]....
        /*0368*/ 	.word	0x000008a0
        /*036c*/ 	.word	0x000000ff
        /*0370*/ 	.word	0x00000178
        /*0374*/ 	.short	0x0100
        /*0376*/ 	.byte	0x05
	.zero		1


	//   ....[42]....
        /*0378*/ 	.word	0x000008b0
        /*037c*/ 	.word	0x000000ff
        /*0380*/ 	.word	0x000000a8
        /*0384*/ 	.short	0x0100
        /*0386*/ 	.byte	0x05
	.zero		1


	//   ....[43]....
        /*0388*/ 	.word	0x000008c0
        /*038c*/ 	.word	0x000000ff
        /*0390*/ 	.word	0x00000180
        /*0394*/ 	.short	0x0100
        /*0396*/ 	.byte	0x05
	.zero		1


	//   ....[44]....
        /*0398*/ 	.word	0x000008d0
        /*039c*/ 	.word	0x000000ff
        /*03a0*/ 	.word	0x000000b0
        /*03a4*/ 	.short	0x0100
        /*03a6*/ 	.byte	0x05
	.zero		1


	//   ....[45]....
        /*03a8*/ 	.word	0x000008e0
        /*03ac*/ 	.word	0x000000ff
        /*03b0*/ 	.word	0x00000188
        /*03b4*/ 	.short	0x0100
        /*03b6*/ 	.byte	0x05
	.zero		1


	//   ....[46]....
        /*03b8*/ 	.word	0x000008f0
        /*03bc*/ 	.word	0x000000ff
        /*03c0*/ 	.word	0x000000b8
        /*03c4*/ 	.short	0x0100
        /*03c6*/ 	.byte	0x05
	.zero		1


	//   ....[47]....
        /*03c8*/ 	.word	0x00000900
        /*03cc*/ 	.word	0x000000ff
        /*03d0*/ 	.word	0x00000190
        /*03d4*/ 	.short	0x0100
        /*03d6*/ 	.byte	0x05
	.zero		1


	//   ....[48]....
        /*03d8*/ 	.word	0x00000910
        /*03dc*/ 	.word	0x000000ff
        /*03e0*/ 	.word	0x000000c0
        /*03e4*/ 	.short	0x0100
        /*03e6*/ 	.byte	0x05
	.zero		1


	//   ....[49]....
        /*03e8*/ 	.word	0x00000920
        /*03ec*/ 	.word	0x000000ff
        /*03f0*/ 	.word	0x00000198
        /*03f4*/ 	.short	0x0100
        /*03f6*/ 	.byte	0x05
	.zero		1


	//   ....[50]....
        /*03f8*/ 	.word	0x00000930
        /*03fc*/ 	.word	0x000000ff
        /*0400*/ 	.word	0x000000c8
        /*0404*/ 	.short	0x0100
        /*0406*/ 	.byte	0x05
	.zero		1


	//   ....[51]....
        /*0408*/ 	.word	0x00000940
        /*040c*/ 	.word	0x000000ff
        /*0410*/ 	.word	0x000001a0
        /*0414*/ 	.short	0x0100
        /*0416*/ 	.byte	0x05
	.zero		1


	//   ....[52]....
        /*0418*/ 	.word	0x00000950
        /*041c*/ 	.word	0x000000ff
        /*0420*/ 	.word	0x000000d0
        /*0424*/ 	.short	0x0100
        /*0426*/ 	.byte	0x05
	.zero		1


	//   ....[53]....
        /*0428*/ 	.word	0x00000960
        /*042c*/ 	.word	0x000000ff
        /*0430*/ 	.word	0x000001a8
        /*0434*/ 	.short	0x0100
        /*0436*/ 	.byte	0x05
	.zero		1


	//   ....[54]....
        /*0438*/ 	.word	0x00000aa0
        /*043c*/ 	.word	0x000000ff
        /*0440*/ 	.word	0x000001b0
        /*0444*/ 	.short	0x0100
        /*0446*/ 	.byte	0x07
	.zero		1


	//   ....[55]....
        /*0448*/ 	.word	0x00000ab0
        /*044c*/ 	.word	0x000000ff
        /*0450*/ 	.word	0x000001b8
        /*0454*/ 	.short	0x0100
        /*0456*/ 	.byte	0x07
	.zero		1


	//   ....[56]....
        /*0458*/ 	.word	0x00000ba0
        /*045c*/ 	.word	0x000000ff
        /*0460*/ 	.word	0x000001c0
        /*0464*/ 	.short	0x0100
        /*0466*/ 	.byte	0x05
	.zero		1


	//   ....[57]....
        /*0468*/ 	.word	0x00000bb0
        /*046c*/ 	.word	0x000000ff
        /*0470*/ 	.word	0x000001c8
        /*0474*/ 	.short	0x0100
        /*0476*/ 	.byte	0x05
	.zero		1


	//   ....[58]....
        /*0478*/ 	.word	0x00000cf0
        /*047c*/ 	.word	0x000000ff
        /*0480*/ 	.word	0x000001d0
        /*0484*/ 	.short	0x0100
        /*0486*/ 	.byte	0x05
	.zero		1


	//   ....[59]....
        /*0488*/ 	.word	0x00000d00
        /*048c*/ 	.word	0x000000ff
        /*0490*/ 	.word	0x000001d8
        /*0494*/ 	.short	0x0100
        /*0496*/ 	.byte	0x05
	.zero		1


	//   ....[60]....
        /*0498*/ 	.word	0x00000e30
        /*049c*/ 	.word	0x000000ff
        /*04a0*/ 	.word	0x000001e0
        /*04a4*/ 	.short	0x0100
        /*04a6*/ 	.byte	0x07
	.zero		1


	//   ....[61]....
        /*04a8*/ 	.word	0x00000e40
        /*04ac*/ 	.word	0x000000ff
        /*04b0*/ 	.word	0x000001f0
        /*04b4*/ 	.short	0x0100
        /*04b6*/ 	.byte	0x07
	.zero		1


	//   ....[62]....
        /*04b8*/ 	.word	0x00000e50
        /*04bc*/ 	.word	0x000000ff
        /*04c0*/ 	.word	0x000001e8
        /*04c4*/ 	.short	0x0100
        /*04c6*/ 	.byte	0x07
	.zero		1


	//   ....[63]....
        /*04c8*/ 	.word	0x00000e60
        /*04cc*/ 	.word	0x000000ff
        /*04d0*/ 	.word	0x000001f8
        /*04d4*/ 	.short	0x0100
        /*04d6*/ 	.byte	0x07
	.zero		1


	//   ....[64]....
        /*04d8*/ 	.word	0x000017a0
        /*04dc*/ 	.word	0x000000ff
        /*04e0*/ 	.word	0x000000d8
        /*04e4*/ 	.short	0x010a
        /*04e6*/ 	.byte	0x04
	.zero		1


	//   ....[65]....
        /*04e8*/ 	.word	0x00001a60
        /*04ec*/ 	.word	0x000000ff
        /*04f0*/ 	.word	0x000000d8
        /*04f4*/ 	.short	0x010a
        /*04f6*/ 	.byte	0x09
	.zero		1


	//   ....[66]....
        /*04f8*/ 	.word	0x00001bd0
        /*04fc*/ 	.word	0x000000ff
        /*0500*/ 	.word	0x000000d8
        /*0504*/ 	.short	0x010a
        /*0506*/ 	.byte	0x08
	.zero		1


	//   ....[67]....
        /*0508*/ 	.word	0x00001d80
        /*050c*/ 	.word	0x000000ff
        /*0510*/ 	.word	0x000001c8
        /*0514*/ 	.short	0x0101
        /*0516*/ 	.byte	0x16
	.zero		1


	//   ....[68]....
        /*0518*/ 	.word	0x00001db0
        /*051c*/ 	.word	0x000000ff
        /*0520*/ 	.word	0x000000d8
        /*0524*/ 	.short	0x010a
        /*0526*/ 	.byte	0x04
	.zero		1


	//   ....[69]....
        /*0528*/ 	.word	0x00002050
        /*052c*/ 	.word	0x000000ff
        /*0530*/ 	.word	0x000000d8
        /*0534*/ 	.short	0x010a
        /*0536*/ 	.byte	0x09
	.zero		1


	//   ....[70]....
        /*0538*/ 	.word	0x000021c0
        /*053c*/ 	.word	0x000000ff
        /*0540*/ 	.word	0x000000d8
        /*0544*/ 	.short	0x010a
        /*0546*/ 	.byte	0x08
	.zero		1


	//   ....[71]....
        /*0548*/ 	.word	0x000023b0
        /*054c*/ 	.word	0x000000ff
        /*0550*/ 	.word	0x000001d0
        /*0554*/ 	.short	0x010a
        /*0556*/ 	.byte	0x16
	.zero		1


	//   ....[72]....
        /*0558*/ 	.word	0x00002470
        /*055c*/ 	.word	0x000000ff
        /*0560*/ 	.word	0x00000000
        /*0564*/ 	.short	0x0101
        /*0566*/ 	.byte	0x04
	.zero		1


	//   ....[73]....
        /*0568*/ 	.word	0x00002970
        /*056c*/ 	.word	0x000000ff
        /*0570*/ 	.word	0x00000000
        /*0574*/ 	.short	0x010a
        /*0576*/ 	.byte	0x04
	.zero		1


	//   ....[74]....
        /*0578*/ 	.word	0x00002a10
        /*057c*/ 	.word	0x000000ff
        /*0580*/ 	.word	0x00000000
        /*0584*/ 	.short	0x010a
        /*0586*/ 	.byte	0x04
	.zero		1


	//   ....[75]....
        /*0588*/ 	.word	0x00002ab0
        /*058c*/ 	.word	0x000000ff
        /*0590*/ 	.word	0x00000000
        /*0594*/ 	.short	0x010a
        /*0596*/ 	.byte	0x04
	.zero		1


	//   ....[76]....
        /*0598*/ 	.word	0x00002b50
        /*059c*/ 	.word	0x000000ff
        /*05a0*/ 	.word	0x00000000
        /*05a4*/ 	.short	0x010a
        /*05a6*/ 	.byte	0x04
	.zero		1


	//   ....[77]....
        /*05a8*/ 	.word	0x00002bf0
        /*05ac*/ 	.word	0x000000ff
        /*05b0*/ 	.word	0x00000000
        /*05b4*/ 	.short	0x010a
        /*05b6*/ 	.byte	0x04
	.zero		1


	//   ....[78]....
        /*05b8*/ 	.word	0x00002c90
        /*05bc*/ 	.word	0x000000ff
        /*05c0*/ 	.word	0x00000000
        /*05c4*/ 	.short	0x010a
        /*05c6*/ 	.byte	0x04
	.zero		1


	//   ....[79]....
        /*05c8*/ 	.word	0x00002d30
        /*05cc*/ 	.word	0x000000ff
        /*05d0*/ 	.word	0x00000000
        /*05d4*/ 	.short	0x010a
        /*05d6*/ 	.byte	0x04
	.zero		1


	//   ....[80]....
        /*05d8*/ 	.word	0x00002dd0
        /*05dc*/ 	.word	0x000000ff
        /*05e0*/ 	.word	0x00000000
        /*05e4*/ 	.short	0x010a
        /*05e6*/ 	.byte	0x04
	.zero		1


	//   ....[81]....
        /*05e8*/ 	.word	0x00002e70
        /*05ec*/ 	.word	0x000000ff
        /*05f0*/ 	.word	0x00000000
        /*05f4*/ 	.short	0x010a
        /*05f6*/ 	.byte	0x04
	.zero		1


	//   ....[82]....
        /*05f8*/ 	.word	0x00002f10
        /*05fc*/ 	.word	0x000000ff
        /*0600*/ 	.word	0x00000000
        /*0604*/ 	.short	0x010a
        /*0606*/ 	.byte	0x04
	.zero		1


	//   ....[83]....
        /*0608*/ 	.word	0x00002fb0
        /*060c*/ 	.word	0x000000ff
        /*0610*/ 	.word	0x00000000
        /*0614*/ 	.short	0x010a
        /*0616*/ 	.byte	0x04
	.zero		1


	//   ....[84]....
        /*0618*/ 	.word	0x00003050
        /*061c*/ 	.word	0x000000ff
        /*0620*/ 	.word	0x00000000
        /*0624*/ 	.short	0x010a
        /*0626*/ 	.byte	0x04
	.zero		1


	//   ....[85]....
        /*0628*/ 	.word	0x000030f0
        /*062c*/ 	.word	0x000000ff
        /*0630*/ 	.word	0x00000000
        /*0634*/ 	.short	0x010a
        /*0636*/ 	.byte	0x04
	.zero		1


	//   ....[86]....
        /*0638*/ 	.word	0x00003190
        /*063c*/ 	.word	0x000000ff
        /*0640*/ 	.word	0x00000000
        /*0644*/ 	.short	0x010a
        /*0646*/ 	.byte	0x04
	.zero		1


	//   ....[87]....
        /*0648*/ 	.word	0x00003230
        /*064c*/ 	.word	0x000000ff
        /*0650*/ 	.word	0x00000000
        /*0654*/ 	.short	0x010a
        /*0656*/ 	.byte	0x04
	.zero		1


	//   ....[88]....
        /*0658*/ 	.word	0x000032d0
        /*065c*/ 	.word	0x000000ff
        /*0660*/ 	.word	0x00000000
        /*0664*/ 	.short	0x010a
        /*0666*/ 	.byte	0x04
	.zero		1


	//   ....[89]....
        /*0668*/ 	.word	0x00003370
        /*066c*/ 	.word	0x000000ff
        /*0670*/ 	.word	0x00000000
        /*0674*/ 	.short	0x010a
        /*0676*/ 	.byte	0x04
	.zero		1


	//   ....[90]....
        /*0678*/ 	.word	0x00003410
        /*067c*/ 	.word	0x000000ff
        /*0680*/ 	.word	0x00000000
        /*0684*/ 	.short	0x010a
        /*0686*/ 	.byte	0x04
	.zero		1


	//   ....[91]....
        /*0688*/ 	.word	0x000034b0
        /*068c*/ 	.word	0x000000ff
        /*0690*/ 	.word	0x00000000
        /*0694*/ 	.short	0x010a
        /*0696*/ 	.byte	0x04
	.zero		1


	//   ....[92]....
        /*0698*/ 	.word	0x00003550
        /*069c*/ 	.word	0x000000ff
        /*06a0*/ 	.word	0x00000000
        /*06a4*/ 	.short	0x010a
        /*06a6*/ 	.byte	0x04
	.zero		1


	//   ....[93]....
        /*06a8*/ 	.word	0x000035f0
        /*06ac*/ 	.word	0x000000ff
        /*06b0*/ 	.word	0x00000000
        /*06b4*/ 	.short	0x010a
        /*06b6*/ 	.byte	0x04
	.zero		1


	//   ....[94]....
        /*06b8*/ 	.word	0x00003690
        /*06bc*/ 	.word	0x000000ff
        /*06c0*/ 	.word	0x00000000
        /*06c4*/ 	.short	0x010a
        /*06c6*/ 	.byte	0x04
	.zero		1


	//   ....[95]....
        /*06c8*/ 	.word	0x00003730
        /*06cc*/ 	.word	0x000000ff
        /*06d0*/ 	.word	0x00000000
        /*06d4*/ 	.short	0x010a
        /*06d6*/ 	.byte	0x04
	.zero		1


	//   ....[96]....
        /*06d8*/ 	.word	0x000037d0
        /*06dc*/ 	.word	0x000000ff
        /*06e0*/ 	.word	0x00000000
        /*06e4*/ 	.short	0x010a
        /*06e6*/ 	.byte	0x04
	.zero		1


	//   ....[97]....
        /*06e8*/ 	.word	0x00003870
        /*06ec*/ 	.word	0x000000ff
        /*06f0*/ 	.word	0x00000000
        /*06f4*/ 	.short	0x010a
        /*06f6*/ 	.byte	0x04
	.zero		1


	//   ....[98]....
        /*06f8*/ 	.word	0x00003910
        /*06fc*/ 	.word	0x000000ff
        /*0700*/ 	.word	0x00000000
        /*0704*/ 	.short	0x010a
        /*0706*/ 	.byte	0x04
	.zero		1


	//   ....[99]....
        /*0708*/ 	.word	0x000039c0
        /*070c*/ 	.word	0x00000000
        /*0710*/ 	.word	0x00000000
        /*0714*/ 	.short	0x010a
        /*0716*/ 	.byte	0xff
	.zero		1


	//   ....[100]....
        /*0718*/ 	.word	0x00003af0
        /*071c*/ 	.word	0x000000ff
        /*0720*/ 	.word	0x000001d8
        /*0724*/ 	.short	0x010a
        /*0726*/ 	.byte	0x30
	.zero		1


	//   ....[101]....
        /*0728*/ 	.word	0x00003b90
        /*072c*/ 	.word	0x000000ff
        /*0730*/ 	.word	0x000001d0
        /*0734*/ 	.short	0x010a
        /*0736*/ 	.byte	0x30
	.zero		1


	//   ....[102]....
        /*0738*/ 	.word	0x00003c30
        /*073c*/ 	.word	0x000000ff
        /*0740*/ 	.word	0x00000000
        /*0744*/ 	.short	0x0101
        /*0746*/ 	.byte	0x06
	.zero		1


	//   ....[103]....
        /*0748*/ 	.word	0x00003c70
        /*074c*/ 	.word	0x000000ff
        /*0750*/ 	.word	0x000001d8
        /*0754*/ 	.short	0x0106
        /*0756*/ 	.byte	0x30
	.zero		1


	//   ....[104]....
        /*0758*/ 	.word	0x00003cb0
        /*075c*/ 	.word	0x00000000
        /*0760*/ 	.word	0x000001d8
        /*0764*/ 	.short	0x010a
        /*0766*/ 	.byte	0xff
	.zero		1


	//   ....[105]....
        /*0768*/ 	.word	0x000041c0
        /*076c*/ 	.word	0x000000ff
        /*0770*/ 	.word	0x000001d0
        /*0774*/ 	.short	0x010a
        /*0776*/ 	.byte	0x06
	.zero		1


	//   ....[106]....
        /*0778*/ 	.word	0x00004270
        /*077c*/ 	.word	0x000000ff
        /*0780*/ 	.word	0x00000000
        /*0784*/ 	.short	0x0101
        /*0786*/ 	.byte	0x05
	.zero		1


	//   ....[107]....
        /*0788*/ 	.word	0x00004280
        /*078c*/ 	.word	0x000000ff
        /*0790*/ 	.word	0x000001f0
        /*0794*/ 	.short	0x010a
        /*0796*/ 	.byte	0x08
	.zero		1


	//   ....[108]....
        /*0798*/ 	.word	0x00004310
        /*079c*/ 	.word	0x000000ff
        /*07a0*/ 	.word	0x00000000
        /*07a4*/ 	.short	0x010a
        /*07a6*/ 	.byte	0x04
	.zero		1


	//   ....[109]....
        /*07a8*/ 	.word	0x00004380
        /*07ac*/ 	.word	0x000000ff
        /*07b0*/ 	.word	0x00000000
        /*07b4*/ 	.short	0x010a
        /*07b6*/ 	.byte	0x07
	.zero		1


	//   ....[110]....
        /*07b8*/ 	.word	0x000044b0
        /*07bc*/ 	.word	0x000000ff
        /*07c0*/ 	.word	0x00000000
        /*07c4*/ 	.short	0x010a
        /*07c6*/ 	.byte	0x04
	.zero		1


	//   ....[111]....
        /*07c8*/ 	.word	0x00004700
        /*07cc*/ 	.word	0x000000ff
        /*07d0*/ 	.word	0x00000000
        /*07d4*/ 	.short	0x010a
        /*07d6*/ 	.byte	0x05
	.zero		1


	//   ....[112]....
        /*07d8*/ 	.word	0x00004790
        /*07dc*/ 	.word	0x000000ff
        /*07e0*/ 	.word	0x00000000
        /*07e4*/ 	.short	0x010a
        /*07e6*/ 	.byte	0x07
	.zero		1


	//   ....[113]....
        /*07e8*/ 	.word	0x00004bd0
        /*07ec*/ 	.word	0x000000ff
        /*07f0*/ 	.word	0x000001d0
        /*07f4*/ 	.short	0x010a
        /*07f6*/ 	.byte	0x0e
	.zero		1


	//   ....[114]....
        /*07f8*/ 	.word	0x00004cc0
        /*07fc*/ 	.word	0x000000ff
        /*0800*/ 	.word	0x00000000
        /*0804*/ 	.short	0x0101
        /*0806*/ 	.byte	0x10
	.zero		1


	//   ....[115]....
        /*0808*/ 	.word	0x00004fe0
        /*080c*/ 	.word	0x000000ff
        /*0810*/ 	.word	0x000001c8
        /*0814*/ 	.short	0x010a
        /*0816*/ 	.byte	0x0e
	.zero		1


	//   ....[116]....
        /*0818*/ 	.word	0x00005140
        /*081c*/ 	.word	0x000000ff
        /*0820*/ 	.word	0x000001b8
        /*0824*/ 	.short	0x010a
        /*0826*/ 	.byte	0x0e
	.zero		1


	//   ....[117]....
        /*0828*/ 	.word	0x00005500
        /*082c*/ 	.word	0x000000ff
        /*0830*/ 	.word	0x000001b0
        /*0834*/ 	.short	0x010b
        /*0836*/ 	.byte	0x0e
	.zero		1


	//   ....[118]....
        /*0838*/ 	.word	0x00005520
        /*083c*/ 	.word	0x000000ff
        /*0840*/ 	.word	0x00000000
        /*0844*/ 	.short	0x0101
        /*0846*/ 	.byte	0x30
	.zero		1


	//   ....[119]....
        /*0848*/ 	.word	0x00005560
        /*084c*/ 	.word	0x00000000
        /*0850*/ 	.word	0x000001b8
        /*0854*/ 	.short	0x010a
        /*0856*/ 	.byte	0xff
	.zero		1


	//   ....[120]....
        /*0858*/ 	.word	0x000058e0
        /*085c*/ 	.word	0x000000ff
        /*0860*/ 	.word	0x000001d0
        /*0864*/ 	.short	0x010a
        /*0866*/ 	.byte	0x2f
	.zero		1


	//   ....[121]....
        /*0868*/ 	.word	0x00005a00
        /*086c*/ 	.word	0x000000ff
        /*0870*/ 	.word	0x00000000
        /*0874*/ 	.short	0x0101
        /*0876*/ 	.byte	0x04
	.zero		1


	//   ....[122]....
        /*0878*/ 	.word	0x00006360
        /*087c*/ 	.word	0x000000ff
        /*0880*/ 	.word	0x000001b0
        /*0884*/ 	.short	0x010a
        /*0886*/ 	.byte	0x2f
	.zero		1


	//   ....[123]....
        /*0888*/ 	.word	0x00006370
        /*088c*/ 	.word	0x00000058
        /*0890*/ 	.word	0x000001e0
        /*0894*/ 	.short	0x010a
        /*0896*/ 	.byte	0xff
	.zero		1


	//   ....[124]....
        /*0898*/ 	.word	0x000064c0
        /*089c*/ 	.word	0x000000ff
        /*08a0*/ 	.word	0x000001b0
        /*08a4*/ 	.short	0x010a
        /*08a6*/ 	.byte	0x2f
	.zero		1


	//   ....[125]....
        /*08a8*/ 	.word	0x000065a0
        /*08ac*/ 	.word	0x000000ff
        /*08b0*/ 	.word	0x00000000
        /*08b4*/ 	.short	0x0101
        /*08b6*/ 	.byte	0x04
	.zero		1


	//   ....[126]....
        /*08b8*/ 	.word	0x00006600
        /*08bc*/ 	.word	0x00000058
        /*08c0*/ 	.word	0x000001e0
        /*08c4*/ 	.short	0x010a
        /*08c6*/ 	.byte	0xff
	.zero		1


	//   ....[127]....
        /*08c8*/ 	.word	0x000069d0
        /*08cc*/ 	.word	0x000000ff
        /*08d0*/ 	.word	0x00000000
        /*08d4*/ 	.short	0x0101
        /*08d6*/ 	.byte	0x05
	.zero		1


	//   ....[128]....
        /*08d8*/ 	.word	0x00007380
        /*08dc*/ 	.word	0x00000002
        /*08e0*/ 	.word	0x000000d8
        /*08e4*/ 	.short	0x010a
        /*08e6*/ 	.byte	0xff
	.zero		1


	//   ....[129]....
        /*08e8*/ 	.word	0x000073e0
        /*08ec*/ 	.word	0x00000002
        /*08f0*/ 	.word	0x000000d8
        /*08f4*/ 	.short	0x010a
        /*08f6*/ 	.byte	0xff
	.zero		1


	//   ....[130]....
        /*08f8*/ 	.word	0x00007440
        /*08fc*/ 	.word	0x00000002
        /*0900*/ 	.word	0x000001d0
        /*0904*/ 	.short	0x010a
        /*0906*/ 	.byte	0xff
	.zero		1


	//   ....[131]....
        /*0908*/ 	.word	0x000074a0
        /*090c*/ 	.word	0x00000000
        /*0910*/ 	.word	0x00000000
        /*0914*/ 	.short	0x010a
        /*0916*/ 	.byte	0xff
	.zero		1


	//   ....[132]....
        /*0918*/ 	.word	0x00007500
        /*091c*/ 	.word	0x00000000
        /*0920*/ 	.word	0x00000000
        /*0924*/ 	.short	0x010a
        /*0926*/ 	.byte	0xff
	.zero		1


	//   ....[133]....
        /*0928*/ 	.word	0x00007560
        /*092c*/ 	.word	0x00000000
        /*0930*/ 	.word	0x00000000
        /*0934*/ 	.short	0x010a
        /*0936*/ 	.byte	0xff
	.zero		1


	//   ....[134]....
        /*0938*/ 	.word	0x000075c0
        /*093c*/ 	.word	0x00000000
        /*0940*/ 	.word	0x00000000
        /*0944*/ 	.short	0x010a
        /*0946*/ 	.byte	0xff
	.zero		1


	//   ....[135]....
        /*0948*/ 	.word	0x00007620
        /*094c*/ 	.word	0x00000000
        /*0950*/ 	.word	0x00000000
        /*0954*/ 	.short	0x010a
        /*0956*/ 	.byte	0xff
	.zero		1


	//   ....[136]....
        /*0958*/ 	.word	0x00007680
        /*095c*/ 	.word	0x00000000
        /*0960*/ 	.word	0x00000000
        /*0964*/ 	.short	0x010a
        /*0966*/ 	.byte	0xff
	.zero		1


	//   ....[137]....
        /*0968*/ 	.word	0x000076e0
        /*096c*/ 	.word	0x00000000
        /*0970*/ 	.word	0x00000000
        /*0974*/ 	.short	0x010a
        /*0976*/ 	.byte	0xff
	.zero		1


	//   ....[138]....
        /*0978*/ 	.word	0x00007740
        /*097c*/ 	.word	0x00000000
        /*0980*/ 	.word	0x00000000
        /*0984*/ 	.short	0x010a
        /*0986*/ 	.byte	0xff
	.zero		1


	//   ....[139]....
        /*0988*/ 	.word	0x000077a0
        /*098c*/ 	.word	0x00000000
        /*0990*/ 	.word	0x00000000
        /*0994*/ 	.short	0x010a
        /*0996*/ 	.byte	0xff
	.zero		1


	//   ....[140]....
        /*0998*/ 	.word	0x00007800
        /*099c*/ 	.word	0x00000000
        /*09a0*/ 	.word	0x00000000
        /*09a4*/ 	.short	0x010a
        /*09a6*/ 	.byte	0xff
	.zero		1


	//   ....[141]....
        /*09a8*/ 	.word	0x00007860
        /*09ac*/ 	.word	0x00000000
        /*09b0*/ 	.word	0x00000000
        /*09b4*/ 	.short	0x010a
        /*09b6*/ 	.byte	0xff
	.zero		1


	//   ....[142]....
        /*09b8*/ 	.word	0x000078c0
        /*09bc*/ 	.word	0x00000000
        /*09c0*/ 	.word	0x00000000
        /*09c4*/ 	.short	0x010a
        /*09c6*/ 	.byte	0xff
	.zero		1


	//   ....[143]....
        /*09c8*/ 	.word	0x00007920
        /*09cc*/ 	.word	0x00000000
        /*09d0*/ 	.word	0x00000000
        /*09d4*/ 	.short	0x010a
        /*09d6*/ 	.byte	0xff
	.zero		1


	//   ....[144]....
        /*09d8*/ 	.word	0x00007980
        /*09dc*/ 	.word	0x00000000
        /*09e0*/ 	.word	0x00000000
        /*09e4*/ 	.short	0x010a
        /*09e6*/ 	.byte	0xff
	.zero		1


	//   ....[145]....
        /*09e8*/ 	.word	0x000079e0
        /*09ec*/ 	.word	0x00000000
        /*09f0*/ 	.word	0x00000000
        /*09f4*/ 	.short	0x010a
        /*09f6*/ 	.byte	0xff
	.zero		1


	//   ....[146]....
        /*09f8*/ 	.word	0x00007a40
        /*09fc*/ 	.word	0x00000000
        /*0a00*/ 	.word	0x00000000
        /*0a04*/ 	.short	0x010a
        /*0a06*/ 	.byte	0xff
	.zero		1


	//   ....[147]....
        /*0a08*/ 	.word	0x00007aa0
        /*0a0c*/ 	.word	0x00000000
        /*0a10*/ 	.word	0x00000000
        /*0a14*/ 	.short	0x010a
        /*0a16*/ 	.byte	0xff
	.zero		1


	//   ....[148]....
        /*0a18*/ 	.word	0x00007b00
        /*0a1c*/ 	.word	0x00000000
        /*0a20*/ 	.word	0x00000000
        /*0a24*/ 	.short	0x010a
        /*0a26*/ 	.byte	0xff
	.zero		1


	//   ....[149]....
        /*0a28*/ 	.word	0x00007b60
        /*0a2c*/ 	.word	0x00000000
        /*0a30*/ 	.word	0x00000000
        /*0a34*/ 	.short	0x010a
        /*0a36*/ 	.byte	0xff
	.zero		1


	//   ....[150]....
        /*0a38*/ 	.word	0x00007bc0
        /*0a3c*/ 	.word	0x00000000
        /*0a40*/ 	.word	0x00000000
        /*0a44*/ 	.short	0x010a
        /*0a46*/ 	.byte	0xff
	.zero		1


	//   ....[151]....
        /*0a48*/ 	.word	0x00007c20
        /*0a4c*/ 	.word	0x00000000
        /*0a50*/ 	.word	0x00000000
        /*0a54*/ 	.short	0x010a
        /*0a56*/ 	.byte	0xff
	.zero		1


	//   ....[152]....
        /*0a58*/ 	.word	0x00007c80
        /*0a5c*/ 	.word	0x00000000
        /*0a60*/ 	.word	0x00000000
        /*0a64*/ 	.short	0x010a
        /*0a66*/ 	.byte	0xff
	.zero		1


	//   ....[153]....
        /*0a68*/ 	.word	0x00007ce0
        /*0a6c*/ 	.word	0x00000000
        /*0a70*/ 	.word	0x00000000
        /*0a74*/ 	.short	0x010a
        /*0a76*/ 	.byte	0xff
	.zero		1


	//   ....[154]....
        /*0a78*/ 	.word	0x00007d40
        /*0a7c*/ 	.word	0x00000000
        /*0a80*/ 	.word	0x00000000
        /*0a84*/ 	.short	0x010a
        /*0a86*/ 	.byte	0xff
	.zero		1


	//   ....[155]....
        /*0a88*/ 	.word	0x00007da0
        /*0a8c*/ 	.word	0x00000000
        /*0a90*/ 	.word	0x00000000
        /*0a94*/ 	.short	0x010a
        /*0a96*/ 	.byte	0xff
	.zero		1


	//   ....[156]....
        /*0a98*/ 	.word	0x00007e00
        /*0a9c*/ 	.word	0x00000000
        /*0aa0*/ 	.word	0x00000000
        /*0aa4*/ 	.short	0x010a
        /*0aa6*/ 	.byte	0xff
	.zero		1


	//   ....[157]....
        /*0aa8*/ 	.word	0x00007e60
        /*0aac*/ 	.word	0x00000004
        /*0ab0*/ 	.word	0x000001d8
        /*0ab4*/ 	.short	0x010a
        /*0ab6*/ 	.byte	0xff
	.zero		1


	//   ....[158]....
        /*0ab8*/ 	.word	0x00007ec0
        /*0abc*/ 	.word	0x00000004
        /*0ac0*/ 	.word	0x000001d0
        /*0ac4*/ 	.short	0x010a
        /*0ac6*/ 	.byte	0xff
	.zero		1


	//   ....[159]....
        /*0ac8*/ 	.word	0x00007f20
        /*0acc*/ 	.word	0x00000000
        /*0ad0*/ 	.word	0x000001d0
        /*0ad4*/ 	.short	0x010a
        /*0ad6*/ 	.byte	0xff
	.zero		1


	//   ....[160]....
        /*0ad8*/ 	.word	0x00007f80
        /*0adc*/ 	.word	0x00000005
        /*0ae0*/ 	.word	0x000001f0
        /*0ae4*/ 	.short	0x010a
        /*0ae6*/ 	.byte	0xff
	.zero		1


	//   ....[161]....
        /*0ae8*/ 	.word	0x00007fe0
        /*0aec*/ 	.word	0x00000000
        /*0af0*/ 	.word	0x00000000
        /*0af4*/ 	.short	0x010a
        /*0af6*/ 	.byte	0xff
	.zero		1


	//   ....[162]....
        /*0af8*/ 	.word	0x00008040
        /*0afc*/ 	.word	0x00000000
        /*0b00*/ 	.word	0x00000000
        /*0b04*/ 	.short	0x010a
        /*0b06*/ 	.byte	0xff
	.zero		1


	//   ....[163]....
        /*0b08*/ 	.word	0x000080a0
        /*0b0c*/ 	.word	0x00000000
        /*0b10*/ 	.word	0x00000000
        /*0b14*/ 	.short	0x010a
        /*0b16*/ 	.byte	0xff
	.zero		1


	//   ....[164]....
        /*0b18*/ 	.word	0x00008100
        /*0b1c*/ 	.word	0x00000000
        /*0b20*/ 	.word	0x000001d0
        /*0b24*/ 	.short	0x010a
        /*0b26*/ 	.byte	0xff
	.zero		1


	//   ....[165]....
        /*0b28*/ 	.word	0x00008160
        /*0b2c*/ 	.word	0x00000000
        /*0b30*/ 	.word	0x000001c8
        /*0b34*/ 	.short	0x010a
        /*0b36*/ 	.byte	0xff
	.zero		1


	//   ....[166]....
        /*0b38*/ 	.word	0x000081c0
        /*0b3c*/ 	.word	0x00000000
        /*0b40*/ 	.word	0x000001b8
        /*0b44*/ 	.short	0x010a
        /*0b46*/ 	.byte	0xff
	.zero		1


	//   ....[167]....
        /*0b48*/ 	.word	0x00008220
        /*0b4c*/ 	.word	0x00000000
        /*0b50*/ 	.word	0x000001d0
        /*0b54*/ 	.short	0x010a
        /*0b56*/ 	.byte	0xff
	.zero		1


	//   ....[168]....
        /*0b58*/ 	.word	0x00008280
        /*0b5c*/ 	.word	0x00000000
        /*0b60*/ 	.word	0x000001b0
        /*0b64*/ 	.short	0x010a
        /*0b66*/ 	.byte	0xff
	.zero		1


	//   ....[169]....
        /*0b68*/ 	.word	0x000082d0
        /*0b6c*/ 	.word	0x00000058
        /*0b70*/ 	.word	0x000001e0
        /*0b74*/ 	.short	0x010a
        /*0b76*/ 	.byte	0xff
	.zero		1


	//----- nvinfo : EIATTR_NUM_MBARRIERS
	.align		4
.L_47:
        /*0b78*/ 	.byte	0x03, 0x38
        /*0b7a*/ 	.short	0x0040


	//----- nvinfo : EIATTR_EXIT_INSTR_OFFSETS
	.align		4
        /*0b7c*/ 	.byte	0x04, 0x1c
        /*0b7e*/ 	.short	(.L_49 - .L_48)


	//   ....[0]....
.L_48:
        /*0b80*/ 	.word	0x000039f0


	//   ....[1]....
        /*0b84*/ 	.word	0x00003c80


	//   ....[2]....
        /*0b88*/ 	.word	0x00003ce0


	//   ....[3]....
        /*0b8c*/ 	.word	0x00004a00


	//   ....[4]....
        /*0b90*/ 	.word	0x00005590


	//   ....[5]....
        /*0b94*/ 	.word	0x000055d0


	//   ....[6]....
        /*0b98*/ 	.word	0x00007360


	//----- nvinfo : EIATTR_MAX_THREADS
	.align		4
.L_49:
        /*0b9c*/ 	.byte	0x04, 0x05
        /*0b9e*/ 	.short	(.L_51 - .L_50)
.L_50:
        /*0ba0*/ 	.word	0x00000100
        /*0ba4*/ 	.word	0x00000001
        /*0ba8*/ 	.word	0x00000001


	//----- nvinfo : EIATTR_CRS_STACK_SIZE
	.align		4
.L_51:
        /*0bac*/ 	.byte	0x04, 0x1e
        /*0bae*/ 	.short	(.L_53 - .L_52)
.L_52:
        /*0bb0*/ 	.word	0x00000000


	//----- nvinfo : EIATTR_CBANK_PARAM_SIZE
	.align		4
.L_53:
        /*0bb4*/ 	.byte	0x03, 0x19
        /*0bb6*/ 	.short	0x0800


	//----- nvinfo : EIATTR_PARAM_CBANK
	.align		4
        /*0bb8*/ 	.byte	0x04, 0x0a
        /*0bba*/ 	.short	(.L_55 - .L_54)
	.align		4
.L_54:
        /*0bbc*/ 	.word	index@(.nv.constant0._ZN7cutlass13device_kernelINS_4conv6kernel13ConvUniversalINS1_16ConvProblemShapeILNS1_8OperatorE0ELi2EEENS1_10collective14CollectiveConvINS1_47MainloopSm100TmaUmmaWarpSpecializedImplicitGemmILS5_0ELi27ELi2ELi1ELi2EN4cute5tupleIJNSA_1CILi1EEESD_SD_EEEEENSB_IJNSC_ILi64EEESG_NSB_IJSG_EEEEEENS_12float_e4m3_tESJ_NSA_8TiledMMAINSA_8MMA_AtomIJNSA_10MMA_TraitsINSA_19SM100_MMA_F8F6F4_SSEJSJ_SJ_fSG_SG_NSA_17integral_constantINSA_4UMMA5MajorELSQ_0EEESR_NSO_INSP_7ScaleInELSS_0EEEST_EEEEEENSA_6LayoutISE_NSB_IJNSC_ILi0EEESX_SX_EEEEENSB_IJNSA_10UnderscoreES10_S10_EEEEENS7_6detail27Sm100ImplicitGemmTileTraitsINSA_20SM90_TMA_LOAD_IM2COLENSA_14ComposedLayoutINSA_7SwizzleILi2ELi4ELi3EEENSA_18smem_ptr_flag_bitsILi8EEENSW_INSB_IJNSC_ILi8EEESG_EEENSB_IJSG_SD_EEEEEEEvEENS14_INSA_13SM90_TMA_LOADES1F_vEEEENS_8epilogue10collective18CollectiveEpilogueINS1K_23Sm100TmaWarpSpecializedILi1ELi1ELi32ELb0ELb0EEEJSI_NSB_IJNSW_ISG_SD_EES1P_EEESJ_NSB_IJNSB_IJlllEEESD_SX_EEESJ_S1S_NS1K_6fusion15FusionCallbacksIS1O_NS1T_17LinearCombinationISJ_fSJ_fLNS_15FloatRoundStyleE2EEESI_S1Q_JEEENSA_5SM1004TMEM4LOAD26SM100_TMEM_LOAD_16dp32b32xES15_S1F_NSA_39AutoVectorizingCopyWithAssumedAlignmentILi128EEENSA_21SM90_TMA_STORE_IM2COLES1F_S24_S24_EEEvvEEEEvNT_6ParamsE)
        /*0bc0*/ 	.short	0x0380
        /*0bc2*/ 	.short	0x0800


	//----- nvinfo : EIATTR_SW_WAR
	.align		4
.L_55:
        /*0bc4*/ 	.byte	0x04, 0x36
        /*0bc6*/ 	.short	(.L_57 - .L_56)
.L_56:
        /*0bc8*/ 	.word	0x00000008
.L_57:


//--------------------- .nv.callgraph             --------------------------
	.section	.nv.callgraph,"",@"SHT_CUDA_CALLGRAPH"
	.align	4
	.sectionentsize	8
	.align		4
        /*0000*/ 	.word	0x00000000
	.align		4
        /*0004*/ 	.word	0xffffffff
	.align		4
        /*0008*/ 	.word	index@(_ZN7cutlass13device_kernelINS_4conv6kernel13ConvUniversalINS1_16ConvProblemShapeILNS1_8OperatorE0ELi2EEENS1_10collective14CollectiveConvINS1_47MainloopSm100TmaUmmaWarpSpecializedImplicitGemmILS5_0ELi27ELi2ELi1ELi2EN4cute5tupleIJNSA_1CILi1EEESD_SD_EEEEENSB_IJNSC_ILi64EEESG_NSB_IJSG_EEEEEENS_12float_e4m3_tESJ_NSA_8TiledMMAINSA_8MMA_AtomIJNSA_10MMA_TraitsINSA_19SM100_MMA_F8F6F4_SSEJSJ_SJ_fSG_SG_NSA_17integral_constantINSA_4UMMA5MajorELSQ_0EEESR_NSO_INSP_7ScaleInELSS_0EEEST_EEEEEENSA_6LayoutISE_NSB_IJNSC_ILi0EEESX_SX_EEEEENSB_IJNSA_10UnderscoreES10_S10_EEEEENS7_6detail27Sm100ImplicitGemmTileTraitsINSA_20SM90_TMA_LOAD_IM2COLENSA_14ComposedLayoutINSA_7SwizzleILi2ELi4ELi3EEENSA_18smem_ptr_flag_bitsILi8EEENSW_INSB_IJNSC_ILi8EEESG_EEENSB_IJSG_SD_EEEEEEEvEENS14_INSA_13SM90_TMA_LOADES1F_vEEEENS_8epilogue10collective18CollectiveEpilogueINS1K_23Sm100TmaWarpSpecializedILi1ELi1ELi32ELb0ELb0EEEJSI_NSB_IJNSW_ISG_SD_EES1P_EEESJ_NSB_IJNSB_IJlllEEESD_SX_EEESJ_S1S_NS1K_6fusion15FusionCallbacksIS1O_NS1T_17LinearCombinationISJ_fSJ_fLNS_15FloatRoundStyleE2EEESI_S1Q_JEEENSA_5SM1004TMEM4LOAD26SM100_TMEM_LOAD_16dp32b32xES15_S1F_NSA_39AutoVectorizingCopyWithAssumedAlignmentILi128EEENSA_21SM90_TMA_STORE_IM2COLES1F_S24_S24_EEEvvEEEEvNT_6ParamsE)
	.align		4
        /*000c*/ 	.word	index@(__assertfail)
	.align		4
        /*0010*/ 	.word	0x00000000
	.align		4
        /*0014*/ 	.word	0xfffffffe
	.align		4
        /*0018*/ 	.word	0x00000000
	.align		4
        /*001c*/ 	.word	0xfffffffd
	.align		4
        /*0020*/ 	.word	0x00000000
	.align		4
        /*0024*/ 	.word	0xfffffffc


//--------------------- .nv.constant4             --------------------------
	.section	.nv.constant4,"a",@progbits
	.align	8
	.align		8
.nv.constant4:
        /*0000*/ 	.dword	__assertfail
	.align		8
        /*0008*/ 	.dword	__unnamed_1
	.align		8
        /*0010*/ 	.dword	__unnamed_2
	.align		8
        /*0018*/ 	.dword	_ZN39_INTERNAL_0d3d9a26_4_k_cu_b661cc75_30204cuda3std3__45__cpo5beginE
	.align		8
        /*0020*/ 	.dword	_ZN39_INTERNAL_0d3d9a26_4_k_cu_b661cc75_30204cuda3std3__45__cpo3endE
	.align		8
        /*0028*/ 	.dword	_ZN39_INTERNAL_0d3d9a26_4_k_cu_b661cc75_30204cuda3std3__45__cpo6cbeginE
	.align		8
        /*0030*/ 	.dword	_ZN39_INTERNAL_0d3d9a26_4_k_cu_b661cc75_30204cuda3std3__45__cpo4cendE
	.align		8
        /*0038*/ 	.dword	_ZN39_INTERNAL_0d3d9a26_4_k_cu_b661cc75_30204cuda3std3__441_GLOBAL__N__0d3d9a26_4_k_cu_b661cc75_30206ignoreE
	.align		8
        /*0040*/ 	.dword	_ZN39_INTERNAL_0d3d9a26_4_k_cu_b661cc75_30204cuda3std3__419piecewise_constructE
	.align		8
        /*0048*/ 	.dword	_ZN39_INTERNAL_0d3d9a26_4_k_cu_b661cc75_30204cuda3std3__48in_placeE
	.align		8
        /*0050*/ 	.dword	_ZN39_INTERNAL_0d3d9a26_4_k_cu_b661cc75_30204cuda3std6ranges3__45__cpo4swapE
	.align		8
        /*0058*/ 	.dword	_ZN39_INTERNAL_0d3d9a26_4_k_cu_b661cc75_30204cuda3std6ranges3__45__cpo9iter_moveE
	.align		8
        /*0060*/ 	.dword	_ZN39_INTERNAL_0d3d9a26_4_k_cu_b661cc75_30204cute7productE
	.align		8
        /*0068*/ 	.dword	_ZN39_INTERNAL_0d3d9a26_4_k_cu_b661cc75_30204cute1_E
	.align		8
        /*0070*/ 	.dword	$str$27
	.align		8
        /*0078*/ 	.dword	$str$28
	.align		8
        /*0080*/ 	.dword	$str$29
	.align		8
        /*0088*/ 	.dword	$str$30


//--------------------- .text._ZN7cutlass13device_kernelINS_4conv6kernel13ConvUniversalINS1_16ConvProblemShapeILNS1_8OperatorE0ELi2EEENS1_10collective14CollectiveConvINS1_47MainloopSm100TmaUmmaWarpSpecializedImplicitGemmILS5_0ELi27ELi2ELi1ELi2EN4cute5tupleIJNSA_1CILi1EEESD_SD_EEEEENSB_IJNSC_ILi64EEESG_NSB_IJSG_EEEEEENS_12float_e4m3_tESJ_NSA_8TiledMMAINSA_8MMA_AtomIJNSA_10MMA_TraitsINSA_19SM100_MMA_F8F6F4_SSEJSJ_SJ_fSG_SG_NSA_17integral_constantINSA_4UMMA5MajorELSQ_0EEESR_NSO_INSP_7ScaleInELSS_0EEEST_EEEEEENSA_6LayoutISE_NSB_IJNSC_ILi0EEESX_SX_EEEEENSB_IJNSA_10UnderscoreES10_S10_EEEEENS7_6detail27Sm100ImplicitGemmTileTraitsINSA_20SM90_TMA_LOAD_IM2COLENSA_14ComposedLayoutINSA_7SwizzleILi2ELi4ELi3EEENSA_18smem_ptr_flag_bitsILi8EEENSW_INSB_IJNSC_ILi8EEESG_EEENSB_IJSG_SD_EEEEEEEvEENS14_INSA_13SM90_TMA_LOADES1F_vEEEENS_8epilogue10collective18CollectiveEpilogueINS1K_23Sm100TmaWarpSpecializedILi1ELi1ELi32ELb0ELb0EEEJSI_NSB_IJNSW_ISG_SD_EES1P_EEESJ_NSB_IJNSB_IJlllEEESD_SX_EEESJ_S1S_NS1K_6fusion15FusionCallbacksIS1O_NS1T_17LinearCombinationISJ_fSJ_fLNS_15FloatRoundStyleE2EEESI_S1Q_JEEENSA_5SM1004TMEM4LOAD26SM100_TMEM_LOAD_16dp32b32xES15_S1F_NSA_39AutoVectorizingCopyWithAssumedAlignmentILi128EEENSA_21SM90_TMA_STORE_IM2COLES1F_S24_S24_EEEvvEEEEvNT_6ParamsE --------------------------
	.section	.text._ZN7cutlass13device_kernelINS_4conv6kernel13ConvUniversalINS1_16ConvProblemShapeILNS1_8OperatorE0ELi2EEENS1_10collective14CollectiveConvINS1_47MainloopSm100TmaUmmaWarpSpecializedImplicitGemmILS5_0ELi27ELi2ELi1ELi2EN4cute5tupleIJNSA_1CILi1EEESD_SD_EEEEENSB_IJNSC_ILi64EEESG_NSB_IJSG_EEEEEENS_12float_e4m3_tESJ_NSA_8TiledMMAINSA_8MMA_AtomIJNSA_10MMA_TraitsINSA_19SM100_MMA_F8F6F4_SSEJSJ_SJ_fSG_SG_NSA_17integral_constantINSA_4UMMA5MajorELSQ_0EEESR_NSO_INSP_7ScaleInELSS_0EEEST_EEEEEENSA_6LayoutISE_NSB_IJNSC_ILi0EEESX_SX_EEEEENSB_IJNSA_10UnderscoreES10_S10_EEEEENS7_6detail27Sm100ImplicitGemmTileTraitsINSA_20SM90_TMA_LOAD_IM2COLENSA_14ComposedLayoutINSA_7SwizzleILi2ELi4ELi3EEENSA_18smem_ptr_flag_bitsILi8EEENSW_INSB_IJNSC_ILi8EEESG_EEENSB_IJSG_SD_EEEEEEEvEENS14_INSA_13SM90_TMA_LOADES1F_vEEEENS_8epilogue10collective18CollectiveEpilogueINS1K_23Sm100TmaWarpSpecializedILi1ELi1ELi32ELb0ELb0EEEJSI_NSB_IJNSW_ISG_SD_EES1P_EEESJ_NSB_IJNSB_IJlllEEESD_SX_EEESJ_S1S_NS1K_6fusion15FusionCallbacksIS1O_NS1T_17LinearCombinationISJ_fSJ_fLNS_15FloatRoundStyleE2EEESI_S1Q_JEEENSA_5SM1004TMEM4LOAD26SM100_TMEM_LOAD_16dp32b32xES15_S1F_NSA_39AutoVectorizingCopyWithAssumedAlignmentILi128EEENSA_21SM90_TMA_STORE_IM2COLES1F_S24_S24_EEEvvEEEEvNT_6ParamsE,"ax",@progbits
	.align	128
.text._ZN7cutlass13device_kernelINS_4conv6kernel13ConvUniversalINS1_16ConvProblemShapeILNS1_8OperatorE0ELi2EEENS1_10collective14CollectiveConvINS1_47MainloopSm100TmaUmmaWarpSpecializedImplicitGemmILS5_0ELi27ELi2ELi1ELi2EN4cute5tupleIJNSA_1CILi1EEESD_SD_EEEEENSB_IJNSC_ILi64EEESG_NSB_IJSG_EEEEEENS_12float_e4m3_tESJ_NSA_8TiledMMAINSA_8MMA_AtomIJNSA_10MMA_TraitsINSA_19SM100_MMA_F8F6F4_SSEJSJ_SJ_fSG_SG_NSA_17integral_constantINSA_4UMMA5MajorELSQ_0EEESR_NSO_INSP_7ScaleInELSS_0EEEST_EEEEEENSA_6LayoutISE_NSB_IJNSC_ILi0EEESX_SX_EEEEENSB_IJNSA_10UnderscoreES10_S10_EEEEENS7_6detail27Sm100ImplicitGemmTileTraitsINSA_20SM90_TMA_LOAD_IM2COLENSA_14ComposedLayoutINSA_7SwizzleILi2ELi4ELi3EEENSA_18smem_ptr_flag_bitsILi8EEENSW_INSB_IJNSC_ILi8EEESG_EEENSB_IJSG_SD_EEEEEEEvEENS14_INSA_13SM90_TMA_LOADES1F_vEEEENS_8epilogue10collective18CollectiveEpilogueINS1K_23Sm100TmaWarpSpecializedILi1ELi1ELi32ELb0ELb0EEEJSI_NSB_IJNSW_ISG_SD_EES1P_EEESJ_NSB_IJNSB_IJlllEEESD_SX_EEESJ_S1S_NS1K_6fusion15FusionCallbacksIS1O_NS1T_17LinearCombinationISJ_fSJ_fLNS_15FloatRoundStyleE2EEESI_S1Q_JEEENSA_5SM1004TMEM4LOAD26SM100_TMEM_LOAD_16dp32b32xES15_S1F_NSA_39AutoVectorizingCopyWithAssumedAlignmentILi128EEENSA_21SM90_TMA_STORE_IM2COLES1F_S24_S24_EEEvvEEEEvNT_6ParamsE:
        .type           _ZN7cutlass13device_kernelINS_4conv6kernel13ConvUniversalINS1_16ConvProblemShapeILNS1_8OperatorE0ELi2EEENS1_10collective14CollectiveConvINS1_47MainloopSm100TmaUmmaWarpSpecializedImplicitGemmILS5_0ELi27ELi2ELi1ELi2EN4cute5tupleIJNSA_1CILi1EEESD_SD_EEEEENSB_IJNSC_ILi64EEESG_NSB_IJSG_EEEEEENS_12float_e4m3_tESJ_NSA_8TiledMMAINSA_8MMA_AtomIJNSA_10MMA_TraitsINSA_19SM100_MMA_F8F6F4_SSEJSJ_SJ_fSG_SG_NSA_17integral_constantINSA_4UMMA5MajorELSQ_0EEESR_NSO_INSP_7ScaleInELSS_0EEEST_EEEEEENSA_6LayoutISE_NSB_IJNSC_ILi0EEESX_SX_EEEEENSB_IJNSA_10UnderscoreES10_S10_EEEEENS7_6detail27Sm100ImplicitGemmTileTraitsINSA_20SM90_TMA_LOAD_IM2COLENSA_14ComposedLayoutINSA_7SwizzleILi2ELi4ELi3EEENSA_18smem_ptr_flag_bitsILi8EEENSW_INSB_IJNSC_ILi8EEESG_EEENSB_IJSG_SD_EEEEEEEvEENS14_INSA_13SM90_TMA_LOADES1F_vEEEENS_8epilogue10collective18CollectiveEpilogueINS1K_23Sm100TmaWarpSpecializedILi1ELi1ELi32ELb0ELb0EEEJSI_NSB_IJNSW_ISG_SD_EES1P_EEESJ_NSB_IJNSB_IJlllEEESD_SX_EEESJ_S1S_NS1K_6fusion15FusionCallbacksIS1O_NS1T_17LinearCombinationISJ_fSJ_fLNS_15FloatRoundStyleE2EEESI_S1Q_JEEENSA_5SM1004TMEM4LOAD26SM100_TMEM_LOAD_16dp32b32xES15_S1F_NSA_39AutoVectorizingCopyWithAssumedAlignmentILi128EEENSA_21SM90_TMA_STORE_IM2COLES1F_S24_S24_EEEvvEEEEvNT_6ParamsE,@function
        .size           _ZN7cutlass13device_kernelINS_4conv6kernel13ConvUniversalINS1_16ConvProblemShapeILNS1_8OperatorE0ELi2EEENS1_10collective14CollectiveConvINS1_47MainloopSm100TmaUmmaWarpSpecializedImplicitGemmILS5_0ELi27ELi2ELi1ELi2EN4cute5tupleIJNSA_1CILi1EEESD_SD_EEEEENSB_IJNSC_ILi64EEESG_NSB_IJSG_EEEEEENS_12float_e4m3_tESJ_NSA_8TiledMMAINSA_8MMA_AtomIJNSA_10MMA_TraitsINSA_19SM100_MMA_F8F6F4_SSEJSJ_SJ_fSG_SG_NSA_17integral_constantINSA_4UMMA5MajorELSQ_0EEESR_NSO_INSP_7ScaleInELSS_0EEEST_EEEEEENSA_6LayoutISE_NSB_IJNSC_ILi0EEESX_SX_EEEEENSB_IJNSA_10UnderscoreES10_S10_EEEEENS7_6detail27Sm100ImplicitGemmTileTraitsINSA_20SM90_TMA_LOAD_IM2COLENSA_14ComposedLayoutINSA_7SwizzleILi2ELi4ELi3EEENSA_18smem_ptr_flag_bitsILi8EEENSW_INSB_IJNSC_ILi8EEESG_EEENSB_IJSG_SD_EEEEEEEvEENS14_INSA_13SM90_TMA_LOADES1F_vEEEENS_8epilogue10collective18CollectiveEpilogueINS1K_23Sm100TmaWarpSpecializedILi1ELi1ELi32ELb0ELb0EEEJSI_NSB_IJNSW_ISG_SD_EES1P_EEESJ_NSB_IJNSB_IJlllEEESD_SX_EEESJ_S1S_NS1K_6fusion15FusionCallbacksIS1O_NS1T_17LinearCombinationISJ_fSJ_fLNS_15FloatRoundStyleE2EEESI_S1Q_JEEENSA_5SM1004TMEM4LOAD26SM100_TMEM_LOAD_16dp32b32xES15_S1F_NSA_39AutoVectorizingCopyWithAssumedAlignmentILi128EEENSA_21SM90_TMA_STORE_IM2COLES1F_S24_S24_EEEvvEEEEvNT_6ParamsE,(.L_x_188 - _ZN7cutlass13device_kernelINS_4conv6kernel13ConvUniversalINS1_16ConvProblemShapeILNS1_8OperatorE0ELi2EEENS1_10collective14CollectiveConvINS1_47MainloopSm100TmaUmmaWarpSpecializedImplicitGemmILS5_0ELi27ELi2ELi1ELi2EN4cute5tupleIJNSA_1CILi1EEESD_SD_EEEEENSB_IJNSC_ILi64EEESG_NSB_IJSG_EEEEEENS_12float_e4m3_tESJ_NSA_8TiledMMAINSA_8MMA_AtomIJNSA_10MMA_TraitsINSA_19SM100_MMA_F8F6F4_SSEJSJ_SJ_fSG_SG_NSA_17integral_constantINSA_4UMMA5MajorELSQ_0EEESR_NSO_INSP_7ScaleInELSS_0EEEST_EEEEEENSA_6LayoutISE_NSB_IJNSC_ILi0EEESX_SX_EEEEENSB_IJNSA_10UnderscoreES10_S10_EEEEENS7_6detail27Sm100ImplicitGemmTileTraitsINSA_20SM90_TMA_LOAD_IM2COLENSA_14ComposedLayoutINSA_7SwizzleILi2ELi4ELi3EEENSA_18smem_ptr_flag_bitsILi8EEENSW_INSB_IJNSC_ILi8EEESG_EEENSB_IJSG_SD_EEEEEEEvEENS14_INSA_13SM90_TMA_LOADES1F_vEEEENS_8epilogue10collective18CollectiveEpilogueINS1K_23Sm100TmaWarpSpecializedILi1ELi1ELi32ELb0ELb0EEEJSI_NSB_IJNSW_ISG_SD_EES1P_EEESJ_NSB_IJNSB_IJlllEEESD_SX_EEESJ_S1S_NS1K_6fusion15FusionCallbacksIS1O_NS1T_17LinearCombinationISJ_fSJ_fLNS_15FloatRoundStyleE2EEESI_S1Q_JEEENSA_5SM1004TMEM4LOAD26SM100_TMEM_LOAD_16dp32b32xES15_S1F_NSA_39AutoVectorizingCopyWithAssumedAlignmentILi128EEENSA_21SM90_TMA_STORE_IM2COLES1F_S24_S24_EEEvvEEEEvNT_6ParamsE)
        .other          _ZN7cutlass13device_kernelINS_4conv6kernel13ConvUniversalINS1_16ConvProblemShapeILNS1_8OperatorE0ELi2EEENS1_10collective14CollectiveConvINS1_47MainloopSm100TmaUmmaWarpSpecializedImplicitGemmILS5_0ELi27ELi2ELi1ELi2EN4cute5tupleIJNSA_1CILi1EEESD_SD_EEEEENSB_IJNSC_ILi64EEESG_NSB_IJSG_EEEEEENS_12float_e4m3_tESJ_NSA_8TiledMMAINSA_8MMA_AtomIJNSA_10MMA_TraitsINSA_19SM100_MMA_F8F6F4_SSEJSJ_SJ_fSG_SG_NSA_17integral_constantINSA_4UMMA5MajorELSQ_0EEESR_NSO_INSP_7ScaleInELSS_0EEEST_EEEEEENSA_6LayoutISE_NSB_IJNSC_ILi0EEESX_SX_EEEEENSB_IJNSA_10UnderscoreES10_S10_EEEEENS7_6detail27Sm100ImplicitGemmTileTraitsINSA_20SM90_TMA_LOAD_IM2COLENSA_14ComposedLayoutINSA_7SwizzleILi2ELi4ELi3EEENSA_18smem_ptr_flag_bitsILi8EEENSW_INSB_IJNSC_ILi8EEESG_EEENSB_IJSG_SD_EEEEEEEvEENS14_INSA_13SM90_TMA_LOADES1F_vEEEENS_8epilogue10collective18CollectiveEpilogueINS1K_23Sm100TmaWarpSpecializedILi1ELi1ELi32ELb0ELb0EEEJSI_NSB_IJNSW_ISG_SD_EES1P_EEESJ_NSB_IJNSB_IJlllEEESD_SX_EEESJ_S1S_NS1K_6fusion15FusionCallbacksIS1O_NS1T_17LinearCombinationISJ_fSJ_fLNS_15FloatRoundStyleE2EEESI_S1Q_JEEENSA_5SM1004TMEM4LOAD26SM100_TMEM_LOAD_16dp32b32xES15_S1F_NSA_39AutoVectorizingCopyWithAssumedAlignmentILi128EEENSA_21SM90_TMA_STORE_IM2COLES1F_S24_S24_EEEvvEEEEvNT_6ParamsE,@"STO_CUDA_ENTRY STV_DEFAULT"
_ZN7cutlass13device_kernelINS_4conv6kernel13ConvUniversalINS1_16ConvProblemShapeILNS1_8OperatorE0ELi2EEENS1_10collective14CollectiveConvINS1_47MainloopSm100TmaUmmaWarpSpecializedImplicitGemmILS5_0ELi27ELi2ELi1ELi2EN4cute5tupleIJNSA_1CILi1EEESD_SD_EEEEENSB_IJNSC_ILi64EEESG_NSB_IJSG_EEEEEENS_12float_e4m3_tESJ_NSA_8TiledMMAINSA_8MMA_AtomIJNSA_10MMA_TraitsINSA_19SM100_MMA_F8F6F4_SSEJSJ_SJ_fSG_SG_NSA_17integral_constantINSA_4UMMA5MajorELSQ_0EEESR_NSO_INSP_7ScaleInELSS_0EEEST_EEEEEENSA_6LayoutISE_NSB_IJNSC_ILi0EEESX_SX_EEEEENSB_IJNSA_10UnderscoreES10_S10_EEEEENS7_6detail27Sm100ImplicitGemmTileTraitsINSA_20SM90_TMA_LOAD_IM2COLENSA_14ComposedLayoutINSA_7SwizzleILi2ELi4ELi3EEENSA_18smem_ptr_flag_bitsILi8EEENSW_INSB_IJNSC_ILi8EEESG_EEENSB_IJSG_SD_EEEEEEEvEENS14_INSA_13SM90_TMA_LOADES1F_vEEEENS_8epilogue10collective18CollectiveEpilogueINS1K_23Sm100TmaWarpSpecializedILi1ELi1ELi32ELb0ELb0EEEJSI_NSB_IJNSW_ISG_SD_EES1P_EEESJ_NSB_IJNSB_IJlllEEESD_SX_EEESJ_S1S_NS1K_6fusion15FusionCallbacksIS1O_NS1T_17LinearCombinationISJ_fSJ_fLNS_15FloatRoundStyleE2EEESI_S1Q_JEEENSA_5SM1004TMEM4LOAD26SM100_TMEM_LOAD_16dp32b32xES15_S1F_NSA_39AutoVectorizingCopyWithAssumedAlignmentILi128EEENSA_21SM90_TMA_STORE_IM2COLES1F_S24_S24_EEEvvEEEEvNT_6ParamsE:
[----:B------:R-:W1:Y:S01]  /*0000*/  LDC R1, c[0x0][0x37c] ;  /* 0x0000df00ff017b82 */ /* 0x000e620000000800 */
[----:B------:R-:W2:Y:S07]  /*0010*/  S2R R99, SR_TID.X ;  /* 0x0000000000637919 */ /* 0x000eae0000002100 */
[----:B------:R-:W3:Y:S01]  /*0020*/  LDC.64 R2, c[0x0][0x890] ;  /* 0x00022400ff027b82 */ /* 0x000ee20000000a00 */
[----:B------:R-:W4:Y:S01]  /*0030*/  LDCU.64 UR44, c[0x0][0x358] ;  /* 0x00006b00ff2c77ac */ /* 0x000f220008000a00 */
[----:B-1----:R-:W-:Y:S01]  /*0040*/  VIADD R1, R1, 0xfffffff8 ;  /* 0xfffffff801017836 */ /* 0x002fe20000000000 */
[----:B------:R-:W-:-:S02]  /*0050*/  PRMT R94, RZ, 0x7610, R94 ;  /* 0x00007610ff5e7816 */ /* 0x000fc4000000005e */
[----:B------:R-:W-:Y:S02]  /*0060*/  ELECT P2, URZ, PT ;  /* 0x0000000000ff782f */ /* 0x000fe40003840000 */
[----:B---3--:R-:W-:-:S04]  /*0070*/  ISETP.NE.U32.AND P0, PT, R2, RZ, PT ;  /* 0x000000ff0200720c */ /* 0x008fc80003f05070 */
[----:B------:R-:W-:Y:S02]  /*0080*/  ISETP.NE.AND.EX P0, PT, R3, RZ, PT, P0 ;  /* 0x000000ff0300720c */ /* 0x000fe40003f05300 */
[----:B--2---:R-:W-:-:S05]  /*0090*/  SHF.R.U32.HI R105, RZ, 0x5, R99 ;  /* 0x00000005ff697819 */ /* 0x004fca0000011663 */
[----:B------:R-:W1:Y:S02]  /*00a0*/  SHFL.IDX PT, R0, R105, RZ, 0x1f ;  /* 0x00001fff69007589 */ /* 0x000e6400000e0000 */
[----:B-1----:R-:W-:-:S04]  /*00b0*/  R2UR UR6, R0 ;  /* 0x00000000000672ca */ /* 0x002fc800000e0000 */
[----:B----4-:R-:W-:Y:S05]  /*00c0*/  @P0 BRA `(.L_x_0) ;  /* 0x00000000002c0947 */ /* 0x010fea0003800000 */
[----:B------:R-:W1:Y:S02]  /*00d0*/  LDCU.64 UR4, c[0x0][0x888] ;  /* 0x00011100ff0477ac */ /* 0x000e640008000a00 */
[----:B-1----:R-:W-:-:S04]  /*00e0*/  UISETP.NE.U32.AND UP0, UPT, UR4, URZ, UPT ;  /* 0x000000ff0400728c */ /* 0x002fc8000bf05070 */
[----:B------:R-:W-:-:S09]  /*00f0*/  UISETP.NE.AND.EX UP0, UPT, UR5, URZ, UPT, UP0 ;  /* 0x000000ff0500728c */ /* 0x000fd2000bf05300 */
[----:B------:R-:W-:Y:S05]  /*0100*/  BRA.U !UP0, `(.L_x_1) ;  /* 0x0000000108107547 */ /* 0x000fea000b800000 */
[----:B------:R-:W1:Y:S02]  /*0110*/  LDC.64 R4, c[0x0][0x888] ;  /* 0x00022200ff047b82 */ /* 0x000e640000000a00 */
[----:B-1----:R1:W5:Y:S01]  /*0120*/  LDG.E R49, desc[UR44][R4.64] ;  /* 0x0000002c04317981 */ /* 0x002362000c1e1900 */
[----:B------:R-:W-:Y:S01]  /*0130*/  HFMA2 R94, -RZ, RZ, 0, 5.9604644775390625e-08 ;  /* 0x00000001ff5e7431 */ /* 0x000fe200000001ff */
[----:B------:R-:W-:Y:S05]  /*0140*/  BRA `(.L_x_0) ;  /* 0x00000000000c7947 */ /* 0x000fea0003800000 */
.L_x_1:
[----:B------:R-:W1:Y:S01]  /*0150*/  LDCU UR4, c[0x0][0x880] ;  /* 0x00011000ff0477ac */ /* 0x000e620008000800 */
[----:B------:R-:W-:Y:S01]  /*0160*/  HFMA2 R94, -RZ, RZ, 0, 5.9604644775390625e-08 ;  /* 0x00000001ff5e7431 */ /* 0x000fe200000001ff */
[----:B-1----:R-:W-:-:S07]  /*0170*/  MOV R49, UR4 ;  /* 0x0000000400317c02 */ /* 0x002fce0008000f00 */
.L_x_0:
[----:B------:R-:W2:Y:S02]  /*0180*/  LDCU.64 UR4, c[0x0][0x8b0] ;  /* 0x00011600ff0477ac */ /* 0x000ea40008000a00 */
[----:B--2---:R-:W-:-:S04]  /*0190*/  UISETP.NE.U32.AND UP0, UPT, UR4, URZ, UPT ;  /* 0x000000ff0400728c */ /* 0x004fc8000bf05070 */
[----:B------:R-:W-:-:S09]  /*01a0*/  UISETP.NE.AND.EX UP0, UPT, UR5, URZ, UPT, UP0 ;  /* 0x000000ff0500728c */ /* 0x000fd2000bf05300 */
[----:B------:R-:W-:Y:S05]  /*01b0*/  BRA.U UP0, `(.L_x_2) ;  /* 0x0000000100247547 */ /* 0x000fea000b800000 */
[----:B------:R-:W2:Y:S02]  /*01c0*/  LDCU.64 UR4, c[0x0][0x8a8] ;  /* 0x00011500ff0477ac */ /* 0x000ea40008000a00 */
[----:B--2---:R-:W-:-:S04]  /*01d0*/  UISETP.NE.U32.AND UP0, UPT, UR4, URZ, UPT ;  /* 0x000000ff0400728c */ /* 0x004fc8000bf05070 */
[----:B------:R-:W-:-:S09]  /*01e0*/  UISETP.NE.AND.EX UP0, UPT, UR5, URZ, UPT, UP0 ;  /* 0x000000ff0500728c */ /* 0x000fd2000bf05300 */
[----:B------:R-:W-:Y:S05]  /*01f0*/  BRA.U !UP0, `(.L_x_3) ;  /* 0x00000001080c7547 */ /* 0x000fea000b800000 */
[----:B-1----:R-:W1:Y:S02]  /*0200*/  LDC.64 R4, c[0x0][0x8a8] ;  /* 0x00022a00ff047b82 */ /* 0x002e640000000a00 */
[----:B-1----:R2:W5:Y:S01]  /*0210*/  LDG.E R47, desc[UR44][R4.64] ;  /* 0x0000002c042f7981 */ /* 0x002562000c1e1900 */
[----:B------:R-:W-:Y:S05]  /*0220*/  BRA `(.L_x_2) ;  /* 0x0000000000087947 */ /* 0x000fea0003800000 */
.L_x_3:
[----:B------:R-:W2:Y:S02]  /*0230*/  LDCU UR4, c[0x0][0x8a0] ;  /* 0x00011400ff0477ac */ /* 0x000ea40008000800 */
[----:B--2---:R-:W-:Y:S02]  /*0240*/  MOV R47, UR4 ;  /* 0x00000004002f7c02 */ /* 0x004fe40008000f00 */
.L_x_2:
[----:B-12---:R-:W1:Y:S01]  /*0250*/  LDC.64 R4, c[0x0][0x888] ;  /* 0x00022200ff047b82 */ /* 0x006e620000000a00 */
[----:B------:R-:W-:Y:S01]  /*0260*/  IMAD.U32 R0, RZ, RZ, UR6 ;  /* 0x00000006ff007e24 */ /* 0x000fe2000f8e00ff */
[----:B------:R-:W-:Y:S01]  /*0270*/  ISETP.EQ.U32.AND P4, PT, R2, RZ, PT ;  /* 0x000000ff0200720c */ /* 0x000fe20003f82070 */
[----:B------:R-:W-:Y:S03]  /*0280*/  BSSY.RECONVERGENT B0, `(.L_x_4) ;  /* 0x0000012000007945 */ /* 0x000fe60003800200 */
[----:B------:R-:W-:Y:S02]  /*0290*/  ISETP.NE.OR P1, PT, R0, 0x1, !P2 ;  /* 0x000000010000780c */ /* 0x000fe40005725670 */
[----:B-1----:R-:W-:-:S04]  /*02a0*/  ISETP.NE.U32.AND P0, PT, R4, RZ, PT ;  /* 0x000000ff0400720c */ /* 0x002fc80003f05070 */
[----:B------:R-:W-:-:S13]  /*02b0*/  ISETP.NE.AND.EX P0, PT, R5, RZ, PT, P0 ;  /* 0x000000ff0500720c */ /* 0x000fda0003f05300 */
[----:B------:R-:W-:Y:S01]  /*02c0*/  VOTEU.ANY UP3, P0 ;  /* 0x0000000000ff7886 */ /* 0x000fe20000060100 */
[----:B------:R-:W-:Y:S02]  /*02d0*/  PLOP3.LUT P3, PT, PT, PT, UP3, 0x80, 0x8 ;  /* 0x000000000008781c */ /* 0x000fe40003f6f038 */
[----:B------:R-:W-:Y:S02]  /*02e0*/  ISETP.NE.OR P0, PT, R0, 0x3, !P2 ;  /* 0x000000030000780c */ /* 0x000fe40005705670 */
[----:B------:R-:W-:-:S04]  /*02f0*/  ISETP.EQ.OR.EX P5, PT, R3, RZ, !P3, P4 ;  /* 0x000000ff0300720c */ /* 0x000fc80005fa2740 */
[----:B------:R-:W-:Y:S01]  /*0300*/  P2R R106, PR, RZ, 0x20 ;  /* 0x00000020ff6a7803 */ /* 0x000fe20000000000 */
[----:B------:R-:W-:Y:S05]  /*0310*/  @P1 BRA `(.L_x_5) ;  /* 0x0000000000201947 */ /* 0x000fea0003800000 */
[----:B------:R-:W1:Y:S02]  /*0320*/  LDCU.64 UR4, c[0x0][0x348] ;  /* 0x00006900ff0477ac */ /* 0x000e640008000a00 */
[----:B-1----:R-:W-:Y:S02]  /*0330*/  UIADD3 UR8, UP1, UPT, UR4, 0x80, URZ ;  /* 0x0000008004087890 */ /* 0x002fe4000ff3e0ff */
[----:B------:R-:W-:Y:S02]  /*0340*/  UIADD3 UR4, UP0, UPT, UR4, 0x180, URZ ;  /* 0x0000018004047890 */ /* 0x000fe4000ff1e0ff */
[----:B------:R-:W-:Y:S02]  /*0350*/  UIADD3.X UR9, UPT, UPT, URZ, UR5, URZ, UP1, !UPT ;  /* 0x00000005ff097290 */ /* 0x000fe40008ffe4ff */
[----:B------:R-:W-:-:S07]  /*0360*/  UIADD3.X UR5, UPT, UPT, URZ, UR5, URZ, UP0, !UPT ;  /* 0x00000005ff057290 */ /* 0x000fce00087fe4ff */
[----:B------:R1:W-:Y:S02]  /*0370*/  UTMACCTL.PF [UR8] ;  /* 0x00000000080079b9 */ /* 0x0003e40008040000 */
[----:B------:R1:W-:Y:S02]  /*0380*/  UTMACCTL.PF [UR4] ;  /* 0x00000000040079b9 */ /* 0x0003e40008040000 */
[----:B-1----:R-:W-:Y:S01]  /*0390*/  NOP ;  /* 0x0000000000007918 */ /* 0x002fe20000000000 */
.L_x_5:
[----:B------:R-:W-:Y:S05]  /*03a0*/  BSYNC.RECONVERGENT B0 ;  /* 0x0000000000007941 */ /* 0x000fea0003800200 */
.L_x_4:
[----:B------:R-:W-:Y:S04]  /*03b0*/  BSSY.RECONVERGENT B0, `(.L_x_6) ;  /* 0x000000a000007945 */ /* 0x000fe80003800200 */
        /* <DEDUP_REMOVED lines=9> */
.L_x_7:
[----:B------:R-:W-:Y:S05]  /*0450*/  BSYNC.RECONVERGENT B0 ;  /* 0x0000000000007941 */ /* 0x000fea0003800200 */
.L_x_6:
[----:B------:R-:W-:Y:S01]  /*0460*/  UPLOP3.LUT UP1, UPT, UPT, UPT, UPT, 0x80, 0x8 ;  /* 0x000000000008789c */ /* 0x000fe20003f2f070 */
[----:B------:R-:W-:Y:S10]  /*0470*/  @!P5 BRA `(.L_x_8) ;  /* 0x000000000024d947 */ /* 0x000ff40003800000 */
[----:B------:R-:W-:Y:S01]  /*0480*/  ISETP.NE.U32.AND P1, PT, R2, RZ, PT ;  /* 0x000000ff0200720c */ /* 0x000fe20003f25070 */
[----:B------:R-:W-:Y:S01]  /*0490*/  USEL UR4, URZ, 0xffffffff, UP3 ;  /* 0xffffffffff047887 */ /* 0x000fe20009800000 */
[----:B-----5:R-:W-:Y:S02]  /*04a0*/  FSETP.NEU.AND P0, PT, R49, RZ, PT ;  /* 0x000000ff3100720b */ /* 0x020fe40003f0d000 */
[----:B------:R-:W-:-:S11]  /*04b0*/  ISETP.NE.AND.EX P1, PT, R3, RZ, PT, P1 ;  /* 0x000000ff0300720c */ /* 0x000fd60003f25310 */
[----:B------:R-:W-:Y:S02]  /*04c0*/  VOTEU.ANY UP0, P0 ;  /* 0x0000000000ff7886 */ /* 0x000fe40000000100 */
[----:B------:R-:W-:-:S05]  /*04d0*/  VOTEU.ANY UP1, P1 ;  /* 0x0000000000ff7886 */ /* 0x000fca0000820100 */
[----:B------:R-:W-:-:S04]  /*04e0*/  @!UP1 USEL UR4, URZ, 0xffffffff, UP0 ;  /* 0xffffffffff049887 */ /* 0x000fc80008000000 */
[----:B------:R-:W-:-:S04]  /*04f0*/  ULOP3.LUT UR4, UR4, 0x1, URZ, 0xc0, !UPT ;  /* 0x0000000104047892 */ /* 0x000fc8000f8ec0ff */
[----:B------:R-:W-:-:S11]  /*0500*/  UISETP.NE.U32.AND UP1, UPT, UR4, 0x1, UPT ;  /* 0x000000010400788c */ /* 0x000fd6000bf25070 */
.L_x_8:
[----:B------:R-:W1:Y:S01]  /*0510*/  SHFL.IDX PT, R2, R105, RZ, 0x1f ;  /* 0x00001fff69027589 */ /* 0x000e6200000e0000 */
[----:B------:R-:W-:-:S04]  /*0520*/  UISETP.NE.AND UP0, UPT, UR6, 0x2, UPT ;  /* 0x000000020600788c */ /* 0x000fc8000bf05270 */
[----:B------:R-:W-:Y:S01]  /*0530*/  USEL UR15, URZ, 0x1, UP0 ;  /* 0x00000001ff0f7887 */ /* 0x000fe20008000000 */
[----:B-1----:R-:W-:-:S13]  /*0540*/  ISETP.NE.AND P0, PT, R2, RZ, PT ;  /* 0x000000ff0200720c */ /* 0x002fda0003f05270 */
[----:B------:R-:W-:Y:S05]  /*0550*/  @P0 BRA `(.L_x_9) ;  /* 0x00000004000c0947 */ /* 0x000fea0003800000 */
[----:B------:R-:W-:Y:S01]  /*0560*/  ELECT P0, URZ, PT ;  /* 0x0000000000ff782f */ /* 0x000fe20003800000 */
[----:B------:R-:W-:-:S12]  /*0570*/  BSSY.RECONVERGENT B0, `(.L_x_9) ;  /* 0x0000041000007945 */ /* 0x000fd80003800200 */
[----:B------:R-:W-:Y:S05]  /*0580*/  @!P0 BRA `(.L_x_10) ;  /* 0x0000000000fc8947 */ /* 0x000fea0003800000 */
[----:B------:R-:W1:Y:S01]  /*0590*/  S2UR UR5, SR_CgaCtaId ;  /* 0x00000000000579c3 */ /* 0x000e620000008800 */
[----:B------:R-:W-:Y:S01]  /*05a0*/  UMOV UR7, 0x400 ;  /* 0x0000040000077882 */ /* 0x000fe20000000000 */
[----:B------:R-:W-:Y:S02]  /*05b0*/  UMOV UR4, 0x1 ;  /* 0x0000000100047882 */ /* 0x000fe40000000000 */
[----:B------:R-:W-:-:S04]  /*05c0*/  UIADD3 UR8, UPT, UPT, -UR4, 0x100000, URZ ;  /* 0x0010000004087890 */ /* 0x000fc8000fffe1ff */
[----:B------:R-:W-:Y:S02]  /*05d0*/  USHF.L.U32 UR9, UR8, 0xb, URZ ;  /* 0x0000000b08097899 */ /* 0x000fe400080006ff */
[----:B------:R-:W-:Y:S02]  /*05e0*/  USHF.L.U32 UR8, UR8, 0x1, URZ ;  /* 0x0000000108087899 */ /* 0x000fe400080006ff */
[----:B-1----:R-:W-:Y:S01]  /*05f0*/  ULEA UR5, UR5, UR7, 0x18 ;  /* 0x0000000705057291 */ /* 0x002fe2000f8ec0ff */
[----:B------:R-:W1:Y:S11]  /*0600*/  FENCE.VIEW.ASYNC.S ;  /* 0x00000000000073c6 */ /* 0x000e760000000000 */
[----:B-1----:R1:W2:Y:S01]  /*0610*/  SYNCS.EXCH.64 URZ, [UR5], UR8 ;  /* 0x0000000805ff75b2 */ /* 0x0022a20008000100 */
[----:B------:R1:W3:Y:S01]  /*0620*/  SYNCS.EXCH.64 URZ, [UR5+0xd8], UR8 ;  /* 0x0000d80805ff75b2 */ /* 0x0002e20008000100 */
[----:B------:R1:W4:Y:S01]  /*0630*/  SYNCS.EXCH.64 URZ, [UR5+0x8], UR8 ;  /* 0x0000080805ff75b2 */ /* 0x0003220008000100 */
[----:B------:R1:W1:Y:S01]  /*0640*/  SYNCS.EXCH.64 URZ, [UR5+0xe0], UR8 ;  /* 0x0000e00805ff75b2 */ /* 0x0002620008000100 */
        /* <DEDUP_REMOVED lines=50> */
[----:B--234-:R-:W-:Y:S01]  /*0970*/  NOP ;  /* 0x0000000000007918 */ /* 0x01cfe20000000000 */
.L_x_10:
[----:B-1----:R-:W-:Y:S05]  /*0980*/  BSYNC.RECONVERGENT B0 ;  /* 0x0000000000007941 */ /* 0x002fea0003800200 */
.L_x_9:
[----:B------:R-:W1:Y:S01]  /*0990*/  SHFL.IDX PT, R2, R105, RZ, 0x1f ;  /* 0x00001fff69027589 */ /* 0x000e6200000e0000 */
[----:B------:R-:W-:Y:S01]  /*09a0*/  NOP ;  /* 0x0000000000007918 */ /* 0x000fe20000000000 */
[----:B-1----:R-:W-:-:S13]  /*09b0*/  ISETP.NE.AND P0, PT, R2, 0x1, PT ;  /* 0x000000010200780c */ /* 0x002fda0003f05270 */
[----:B------:R-:W-:Y:S05]  /*09c0*/  @P0 BRA `(.L_x_11) ;  /* 0x0000000000400947 */ /* 0x000fea0003800000 */
[----:B------:R-:W1:Y:S01]  /*09d0*/  S2UR UR7, SR_CgaCtaId ;  /* 0x00000000000779c3 */ /* 0x000e620000008800 */
[----:B------:R-:W-:Y:S01]  /*09e0*/  UMOV UR8, 0x400 ;  /* 0x0000040000087882 */ /* 0x000fe20000000000 */
[----:B------:R-:W-:Y:S01]  /*09f0*/  UMOV UR5, 0x20 ;  /* 0x0000002000057882 */ /* 0x000fe20000000000 */
[----:B------:R-:W-:Y:S01]  /*0a00*/  UMOV UR4, 0x80 ;  /* 0x0000008000047882 */ /* 0x000fe20000000000 */
[----:B------:R-:W-:Y:S01]  /*0a10*/  ELECT P0, URZ, PT ;  /* 0x0000000000ff782f */ /* 0x000fe20003800000 */
[----:B-1----:R-:W-:Y:S02]  /*0a20*/  ULEA UR7, UR7, UR8, 0x18 ;  /* 0x0000000807077291 */ /* 0x002fe4000f8ec0ff */
[----:B------:R-:W-:-:S04]  /*0a30*/  UIADD3 UR8, UPT, UPT, -UR5, 0x100000, URZ ;  /* 0x0010000005087890 */ /* 0x000fc8000fffe1ff */
[----:B------:R-:W-:Y:S02]  /*0a40*/  USHF.L.U32 UR9, UR8, 0xb, URZ ;  /* 0x0000000b08097899 */ /* 0x000fe400080006ff */
[----:B------:R-:W-:Y:S02]  /*0a50*/  USHF.L.U32 UR8, UR8, 0x1, URZ ;  /* 0x0000000108087899 */ /* 0x000fe400080006ff */
[----:B------:R-:W-:-:S04]  /*0a60*/  UIADD3 UR4, UPT, UPT, -UR4, 0x100000, URZ ;  /* 0x0010000004047890 */ /* 0x000fc8000fffe1ff */
[----:B------:R-:W-:Y:S02]  /*0a70*/  USHF.L.U32 UR5, UR4, 0xb, URZ ;  /* 0x0000000b04057899 */ /* 0x000fe400080006ff */
[----:B------:R-:W-:Y:S01]  /*0a80*/  USHF.L.U32 UR4, UR4, 0x1, URZ ;  /* 0x0000000104047899 */ /* 0x000fe200080006ff */
[----:B------:R-:W1:Y:S03]  /*0a90*/  FENCE.VIEW.ASYNC.S ;  /* 0x00000000000073c6 */ /* 0x000e660000000000 */
[----:B-1----:R1:W2:Y:S08]  /*0aa0*/  SYNCS.EXCH.64 URZ, [UR7+0x1b0], UR8 ;  /* 0x0001b00807ff75b2 */ /* 0x0022b00008000100 */
[----:B------:R1:W3:Y:S01]  /*0ab0*/  SYNCS.EXCH.64 URZ, [UR7+0x1b8], UR4 ;  /* 0x0001b80407ff75b2 */ /* 0x0002e20008000100 */
[----:B------:R-:W-:Y:S01]  /*0ac0*/  NOP ;  /* 0x0000000000007918 */ /* 0x000fe20000000000 */
.L_x_11:
[----:B------:R-:W4:Y:S01]  /*0ad0*/  SHFL.IDX PT, R2, R105, RZ, 0x1f ;  /* 0x00001fff69027589 */ /* 0x000f2200000e0000 */
[----:B------:R-:W-:Y:S01]  /*0ae0*/  NOP ;  /* 0x0000000000007918 */ /* 0x000fe20000000000 */
[----:B----4-:R-:W-:-:S13]  /*0af0*/  ISETP.NE.AND P0, PT, R2, 0x3, PT ;  /* 0x000000030200780c */ /* 0x010fda0003f05270 */
[----:B------:R-:W-:Y:S05]  /*0b00*/  @P0 BRA `(.L_x_12) ;  /* 0x0000000000300947 */ /* 0x000fea0003800000 */
[----:B-1----:R-:W1:Y:S01]  /*0b10*/  S2UR UR5, SR_CgaCtaId ;  /* 0x00000000000579c3 */ /* 0x002e620000008800 */
[----:B------:R-:W-:Y:S01]  /*0b20*/  UMOV UR7, 0x400 ;  /* 0x0000040000077882 */ /* 0x000fe20000000000 */
[----:B------:R-:W-:Y:S01]  /*0b30*/  UMOV UR4, 0x20 ;  /* 0x0000002000047882 */ /* 0x000fe20000000000 */
[----:B------:R-:W-:Y:S01]  /*0b40*/  ELECT P0, URZ, PT ;  /* 0x0000000000ff782f */ /* 0x000fe20003800000 */
[----:B------:R-:W-:-:S04]  /*0b50*/  UIADD3 UR8, UPT, UPT, -UR4, 0x100000, URZ ;  /* 0x0010000004087890 */ /* 0x000fc8000fffe1ff */
[----:B------:R-:W-:Y:S02]  /*0b60*/  USHF.L.U32 UR9, UR8, 0xb, URZ ;  /* 0x0000000b08097899 */ /* 0x000fe400080006ff */
[----:B------:R-:W-:Y:S02]  /*0b70*/  USHF.L.U32 UR8, UR8, 0x1, URZ ;  /* 0x0000000108087899 */ /* 0x000fe400080006ff */
[----:B-1----:R-:W-:Y:S01]  /*0b80*/  ULEA UR5, UR5, UR7, 0x18 ;  /* 0x0000000705057291 */ /* 0x002fe2000f8ec0ff */
[----:B------:R-:W1:Y:S11]  /*0b90*/  FENCE.VIEW.ASYNC.S ;  /* 0x00000000000073c6 */ /* 0x000e760000000000 */
[----:B-1----:R4:W1:Y:S01]  /*0ba0*/  SYNCS.EXCH.64 URZ, [UR5+0x1c0], UR8 ;  /* 0x0001c00805ff75b2 */ /* 0x0028620008000100 */
[----:B------:R4:W1:Y:S02]  /*0bb0*/  SYNCS.EXCH.64 URZ, [UR5+0x1c8], UR8 ;  /* 0x0001c80805ff75b2 */ /* 0x0008640008000100 */
[----:B----4-:R-:W-:Y:S01]  /*0bc0*/  NOP ;  /* 0x0000000000007918 */ /* 0x010fe20000000000 */
.L_x_12:
[----:B------:R-:W4:Y:S01]  /*0bd0*/  SHFL.IDX PT, R2, R105, RZ, 0x1f ;  /* 0x00001fff69027589 */ /* 0x000f2200000e0000 */
[----:B------:R-:W-:Y:S01]  /*0be0*/  NOP ;  /* 0x0000000000007918 */ /* 0x000fe20000000000 */
[----:B----4-:R-:W-:-:S13]  /*0bf0*/  ISETP.NE.AND P0, PT, R2, 0x4, PT ;  /* 0x000000040200780c */ /* 0x010fda0003f05270 */
[----:B------:R-:W-:Y:S05]  /*0c00*/  @P0 BRA `(.L_x_13) ;  /* 0x0000000000440947 */ /* 0x000fea0003800000 */
[----:B-1----:R-:W1:Y:S01]  /*0c10*/  S2UR UR5, SR_CgaCtaId ;  /* 0x00000000000579c3 */ /* 0x002e620000008800 */
[----:B------:R-:W-:Y:S01]  /*0c20*/  UMOV UR8, 0x100 ;  /* 0x0000010000087882 */ /* 0x000fe20000000000 */
[----:B------:R-:W-:Y:S01]  /*0c30*/  UMOV UR7, 0x400 ;  /* 0x0000040000077882 */ /* 0x000fe20000000000 */
[----:B------:R-:W-:Y:S01]  /*0c40*/  USEL UR8, UR8, 0xe0, UP1 ;  /* 0x000000e008087887 */ /* 0x000fe20008800000 */
[----:B------:R-:W-:Y:S01]  /*0c50*/  UMOV UR4, 0x1 ;  /* 0x0000000100047882 */ /* 0x000fe20000000000 */
[----:B------:R-:W-:Y:S01]  /*0c60*/  ELECT P0, URZ, PT ;  /* 0x0000000000ff782f */ /* 0x000fe20003800000 */
[----:B------:R-:W-:-:S04]  /*0c70*/  UIADD3 UR10, UPT, UPT, -UR4, 0x100000, URZ ;  /* 0x00100000040a7890 */ /* 0x000fc8000fffe1ff */
[----:B------:R-:W-:Y:S02]  /*0c80*/  USHF.L.U32 UR11, UR10, 0xb, URZ ;  /* 0x0000000b0a0b7899 */ /* 0x000fe400080006ff */
[----:B------:R-:W-:Y:S02]  /*0c90*/  USHF.L.U32 UR10, UR10, 0x1, URZ ;  /* 0x000000010a0a7899 */ /* 0x000fe400080006ff */
        /* <DEDUP_REMOVED lines=8> */
.L_x_13:
[----:B------:R-:W4:Y:S01]  /*0d20*/  SHFL.IDX PT, R2, R105, RZ, 0x1f ;  /* 0x00001fff69027589 */ /* 0x000f2200000e0000 */
[----:B------:R-:W-:Y:S01]  /*0d30*/  NOP ;  /* 0x0000000000007918 */ /* 0x000fe20000000000 */
[----:B----4-:R-:W-:-:S13]  /*0d40*/  ISETP.NE.AND P0, PT, R2, 0x5, PT ;  /* 0x000000050200780c */ /* 0x010fda0003f05270 */
[----:B------:R-:W-:Y:S05]  /*0d50*/  @P0 BRA `(.L_x_14) ;  /* 0x0000000000480947 */ /* 0x000fea0003800000 */
[----:B-1----:R-:W1:Y:S01]  /*0d60*/  S2UR UR7, SR_CgaCtaId ;  /* 0x00000000000779c3 */ /* 0x002e620000008800 */
        /* <DEDUP_REMOVED lines=12> */
[----:B-1----:R4:W1:Y:S08]  /*0e30*/  SYNCS.EXCH.64 URZ, [UR7+0x1e0], UR8 ;  /* 0x0001e00807ff75b2 */ /* 0x0028700008000100 */
[----:B------:R4:W1:Y:S01]  /*0e40*/  SYNCS.EXCH.64 URZ, [UR7+0x1f0], UR4 ;  /* 0x0001f00407ff75b2 */ /* 0x0008620008000100 */
[----:B------:R4:W1:Y:S01]  /*0e50*/  SYNCS.EXCH.64 URZ, [UR7+0x1e8], UR8 ;  /* 0x0001e80807ff75b2 */ /* 0x0008620008000100 */
[----:B------:R4:W1:Y:S02]  /*0e60*/  SYNCS.EXCH.64 URZ, [UR7+0x1f8], UR4 ;  /* 0x0001f80407ff75b2 */ /* 0x0008640008000100 */
[----:B----4-:R-:W-:Y:S01]  /*0e70*/  NOP ;  /* 0x0000000000007918 */ /* 0x010fe20000000000 */
.L_x_14:
[----:B-1----:R-:W1:Y:S01]  /*0e80*/  S2UR UR8, SR_CTAID.X ;  /* 0x00000000000879c3 */ /* 0x002e620000002500 */
[----:B------:R-:W-:-:S05]  /*0e90*/  CS2R.32 R95, SR_CgaSize ;  /* 0x00000000005f7805 */ /* 0x000fca0000008a00 */
[----:B------:R-:W-:-:S05]  /*0ea0*/  IMAD R95, R95, -0xa0, RZ ;  /* 0xffffff605f5f7824 */ /* 0x000fca00078e02ff */
[----:B------:R-:W-:-:S14]  /*0eb0*/  R2UR UR7, R95 ;  /* 0x000000005f0772ca */ /* 0x000fdc00000e0000 */
[----:B------:R-:W4:Y:S01]  /*0ec0*/  LDCU UR7, c[0x0][UR7+0x2b0] ;  /* 0x00005600070777ac */ /* 0x000f220008000800 */
[----:B------:R-:W1:Y:S01]  /*0ed0*/  S2R R19, SR_CTAID.Z ;  /* 0x0000000000137919 */ /* 0x000e620000002700 */
[----:B------:R-:W-:Y:S01]  /*0ee0*/  NOP ;  /* 0x0000000000007918 */ /* 0x000fe20000000000 */
[----:B------:R-:W-:-:S05]  /*0ef0*/  CS2R.32 R95, SR_CgaSize ;  /* 0x00000000005f7805 */ /* 0x000fca0000008a00 */
[----:B------:R-:W-:-:S05]  /*0f00*/  IMAD R95, R95, -0xa0, RZ ;  /* 0xffffff605f5f7824 */ /* 0x000fca00078e02ff */
[----:B------:R-:W-:-:S14]  /*0f10*/  R2UR UR4, R95 ;  /* 0x000000005f0472ca */ /* 0x000fdc00000e0000 */
[----:B------:R-:W2:Y:S01]  /*0f20*/  LDCU UR4, c[0x0][UR4+0x2b4] ;  /* 0x00005680040477ac */ /* 0x000ea20008000800 */
[----:B------:R-:W3:Y:S08]  /*0f30*/  S2UR UR5, SR_CTAID.Y ;  /* 0x00000000000579c3 */ /* 0x000ef00000002600 */
[----:B------:R-:W2:Y:S01]  /*0f40*/  LDC R9, c[0x0][0xb24] ;  /* 0x0002c900ff097b82 */ /* 0x000ea20000000800 */
[----:B-1----:R-:W-:-:S02]  /*0f50*/  I2FP.F32.U32 R5, UR8 ;  /* 0x0000000800057c45 */ /* 0x002fc40008201000 */
[----:B------:R-:W-:-:S05]  /*0f60*/  CS2R.32 R3, SR_CgaSize ;  /* 0x0000000000037805 */ /* 0x000fca0000008a00 */
[----:B------:R-:W-:-:S06]  /*0f70*/  IMAD R3, R3, -0xa0, RZ ;  /* 0xffffff6003037824 */ /* 0x000fcc00078e02ff */
[----:B------:R-:W1:Y:S01]  /*0f80*/  LDC R3, c[0x0][R3+0x2a0] ;  /* 0x0000a80003037b82 */ /* 0x000e620000000800 */
[----:B------:R-:W-:Y:S01]  /*0f90*/  MOV R95, UR8 ;  /* 0x00000008005f7c02 */ /* 0x000fe20008000f00 */
[----:B----4-:R-:W-:Y:S01]  /*0fa0*/  FMUL R5, R5, UR7 ;  /* 0x0000000705057c20 */ /* 0x010fe20008400000 */
[----:B---3--:R-:W-:Y:S02]  /*0fb0*/  I2FP.F32.U32 R4, UR5 ;  /* 0x0000000500047c45 */ /* 0x008fe40008201000 */
[----:B------:R-:W-:-:S05]  /*0fc0*/  CS2R.32 R2, SR_CgaSize ;  /* 0x0000000000027805 */ /* 0x000fca0000008a00 */
[----:B------:R-:W-:-:S06]  /*0fd0*/  IMAD R2, R2, -0xa0, RZ ;  /* 0xffffff6002027824 */ /* 0x000fcc00078e02ff */
[----:B------:R-:W3:Y:S01]  /*0fe0*/  LDC R2, c[0x0][R2+0x2a4] ;  /* 0x0000a90002027b82 */ /* 0x000ee20000000800 */
[----:B------:R-:W4:Y:S01]  /*0ff0*/  F2I.U32.TRUNC.NTZ R92, R5 ;  /* 0x00000005005c7305 */ /* 0x000f22000020f000 */
[----:B------:R-:W-:Y:S01]  /*1000*/  MOV R93, UR5 ;  /* 0x00000005005d7c02 */ /* 0x000fe20008000f00 */
[----:B--2---:R-:W-:-:S05]  /*1010*/  FMUL R4, R4, UR4 ;  /* 0x0000000404047c20 */ /* 0x004fca0008400000 */
[----:B------:R-:W-:Y:S01]  /*1020*/  BAR.SYNC.DEFER_BLOCKING 0x0 ;  /* 0x0000000000007b1d */ /* 0x000fe20000010000 */
[----:B------:R-:W-:-:S05]  /*1030*/  ISETP.GE.AND P0, PT, R9, 0x1, PT ;  /* 0x000000010900780c */ /* 0x000fca0003f06270 */
[----:B------:R-:W2:Y:S01]  /*1040*/  F2I.U32.TRUNC.NTZ R79, R4 ;  /* 0x00000004004f7305 */ /* 0x000ea2000020f000 */
[----:B----4-:R-:W-:-:S05]  /*1050*/  IADD3 R92, PT, PT, -R92, RZ, RZ ;  /* 0x000000ff5c5c7210 */ /* 0x010fca0007ffe1ff */
[----:B-1----:R-:W-:Y:S01]  /*1060*/  IMAD R92, R3, R92, UR8 ;  /* 0x00000008035c7e24 */ /* 0x002fe2000f8e025c */
[----:B--2---:R-:W-:-:S05]  /*1070*/  IADD3 R79, PT, PT, -R79, RZ, RZ ;  /* 0x000000ff4f4f7210 */ /* 0x004fca0007ffe1ff */
[----:B---3--:R-:W-:Y:S01]  /*1080*/  IMAD R79, R2, R79, UR5 ;  /* 0x00000005024f7e24 */ /* 0x008fe2000f8e024f */
[----:B------:R-:W-:Y:S06]  /*1090*/  @!P0 BRA `(.L_x_15) ;  /* 0x0000000000b88947 */ /* 0x000fec0003800000 */
[----:B------:R-:W1:Y:S01]  /*10a0*/  LDC.64 R4, c[0x0][0xb18] ;  /* 0x0002c600ff047b82 */ /* 0x000e620000000a00 */
[----:B------:R-:W-:-:S07]  /*10b0*/  ISETP.NE.AND P0, PT, R9, 0x1, PT ;  /* 0x000000010900780c */ /* 0x000fce0003f05270 */
[----:B------:R-:W2:Y:S08]  /*10c0*/  LDC R10, c[0x0][0xb0c] ;  /* 0x0002c300ff0a7b82 */ /* 0x000eb00000000800 */
[----:B------:R-:W3:Y:S08]  /*10d0*/  LDC R11, c[0x0][0x370] ;  /* 0x0000dc00ff0b7b82 */ /* 0x000ef00000000800 */
[----:B------:R-:W4:Y:S01]  /*10e0*/  LDC R12, c[0x0][0x374] ;  /* 0x0000dd00ff0c7b82 */ /* 0x000f220000000800 */
[----:B-1----:R-:W-:-:S07]  /*10f0*/  ISETP.NE.AND P1, PT, R4, 0x1, PT ;  /* 0x000000010400780c */ /* 0x002fce0003f25270 */
[----:B------:R-:W3:Y:S01]  /*1100*/  LDC.64 R6, c[0x0][0xb10] ;  /* 0x0002c400ff067b82 */ /* 0x000ee20000000a00 */
[----:B--2---:R-:W-:-:S07]  /*1110*/  ISETP.NE.AND P3, PT, R10, 0x1, PT ;  /* 0x000000010a00780c */ /* 0x004fce0003f65270 */
[----:B------:R-:W1:Y:S08]  /*1120*/  LDC R8, c[0x0][0xb20] ;  /* 0x0002c800ff087b82 */ /* 0x000e700000000800 */
[----:B------:R-:W2:Y:S01]  /*1130*/  LDC.64 R2, c[0x0][0xb28] ;  /* 0x0002ca00ff027b82 */ /* 0x000ea20000000a00 */
[----:B----4-:R-:W-:-:S04]  /*1140*/  IMAD.HI.U32 R13, R12, R5, RZ ;  /* 0x000000050c0d7227 */ /* 0x010fc800078e00ff */
[----:B------:R-:W-:-:S04]  /*1150*/  IMAD.HI.U32 R5, R93, R5, RZ ;  /* 0x000000055d057227 */ /* 0x000fc800078e00ff */
[----:B---3--:R-:W-:-:S04]  /*1160*/  IMAD.HI.U32 R14, R11, R6, RZ ;  /* 0x000000060b0e7227 */ /* 0x008fc800078e00ff */
[----:B------:R-:W-:Y:S01]  /*1170*/  IMAD.HI.U32 R16, R95, R6, RZ ;  /* 0x000000065f107227 */ /* 0x000fe200078e00ff */
[-C--:B------:R-:W-:Y:S02]  /*1180*/  @P3 SHF.R.U32.HI R11, RZ, R7.reuse, R14 ;  /* 0x00000007ff0b3219 */ /* 0x080fe4000001160e */
[-C--:B-1----:R-:W-:Y:S02]  /*1190*/  @P1 SHF.R.U32.HI R12, RZ, R8.reuse, R13 ;  /* 0x00000008ff0c1219 */ /* 0x082fe4000001160d */
[----:B------:R-:W-:Y:S02]  /*11a0*/  SHF.R.U32.HI R8, RZ, R8, R5 ;  /* 0x00000008ff087219 */ /* 0x000fe40000011605 */
[----:B------:R-:W-:Y:S02]  /*11b0*/  SHF.R.U32.HI R16, RZ, R7, R16 ;  /* 0x00000007ff107219 */ /* 0x000fe40000011610 */
[----:B------:R-:W-:Y:S01]  /*11c0*/  SEL R5, R93, R8, !P1 ;  /* 0x000000085d057207 */ /* 0x000fe20004800000 */
[----:B--2---:R-:W-:Y:S01]  /*11d0*/  IMAD.HI.U32 R14, R12, R2, RZ ;  /* 0x000000020c0e7227 */ /* 0x004fe200078e00ff */
[----:B------:R-:W-:-:S03]  /*11e0*/  SEL R7, R95, R16, !P3 ;  /* 0x000000105f077207 */ /* 0x000fc60005800000 */
[----:B------:R-:W-:Y:S01]  /*11f0*/  IMAD.HI.U32 R6, R11, R2, RZ ;  /* 0x000000020b067227 */ /* 0x000fe200078e00ff */
[----:B------:R-:W-:-:S04]  /*1200*/  @P0 SHF.R.U32.HI R12, RZ, R3, R14 ;  /* 0x00000003ff0c0219 */ /* 0x000fc8000001160e */
[----:B------:R-:W-:Y:S01]  /*1210*/  @P0 SHF.R.U32.HI R11, RZ, R3, R6 ;  /* 0x00000003ff0b0219 */ /* 0x000fe20000011606 */
[----:B------:R-:W-:-:S04]  /*1220*/  IMAD R12, R12, R9, RZ ;  /* 0x000000090c0c7224 */ /* 0x000fc800078e02ff */
[----:B------:R-:W-:Y:S01]  /*1230*/  IMAD R6, R11, R9, RZ ;  /* 0x000000090b067224 */ /* 0x000fe200078e02ff */
[----:B------:R-:W-:-:S04]  /*1240*/  ISETP.GE.AND P1, PT, R5, R12, PT ;  /* 0x0000000c0500720c */ /* 0x000fc80003f26270 */
[----:B------:R-:W-:Y:S01]  /*1250*/  ISETP.GE.OR P1, PT, R7, R6, P1 ;  /* 0x000000060700720c */ /* 0x000fe20000f26670 */
[----:B------:R-:W-:-:S05]  /*1260*/  IMAD.HI.U32 R6, R5, R2, RZ ;  /* 0x0000000205067227 */ /* 0x000fca00078e00ff */
[----:B------:R-:W-:-:S04]  /*1270*/  SHF.R.U32.HI R6, RZ, R3, R6 ;  /* 0x00000003ff067219 */ /* 0x000fc80000011606 */
[----:B------:R-:W-:-:S03]  /*1280*/  SEL R6, R5, R6, !P0 ;  /* 0x0000000605067207 */ /* 0x000fc60004000000 */
[----:B------:R-:W-:Y:S01]  /*1290*/  @!P1 IMAD.HI.U32 R8, R7, R2, RZ ;  /* 0x0000000207089227 */ /* 0x000fe200078e00ff */
[----:B------:R-:W-:-:S04]  /*12a0*/  IADD3 R2, PT, PT, -R6, RZ, RZ ;  /* 0x000000ff06027210 */ /* 0x000fc80007ffe1ff */
[----:B------:R-:W-:Y:S01]  /*12b0*/  @!P1 SHF.R.U32.HI R8, RZ, R3, R8 ;  /* 0x00000003ff089219 */ /* 0x000fe20000011608 */
[----:B------:R-:W-:-:S03]  /*12c0*/  IMAD R2, R9, R2, R5 ;  /* 0x0000000209027224 */ /* 0x000fc600078e0205 */
[----:B------:R-:W-:Y:S02]  /*12d0*/  @!P1 SEL R3, R7, R8, !P0 ;  /* 0x0000000807039207 */ /* 0x000fe40004000000 */
[----:B------:R-:W-:-:S03]  /*12e0*/  IADD3 R8, PT, PT, -R5, RZ, RZ ;  /* 0x000000ff05087210 */ /* 0x000fc60007ffe1ff */
[--C-:B------:R-:W-:Y:S02]  /*12f0*/  @!P1 IMAD.IADD R6, R6, 0x1, -R3.reuse ;  /* 0x0000000106069824 */ /* 0x100fe400078e0a03 */
[----:B------:R-:W-:Y:S01]  /*1300*/  @!P1 IMAD R3, R2, R11, R3 ;  /* 0x0000000b02039224 */ /* 0x000fe200078e0203 */
[----:B------:R-:W-:Y:S01]  /*1310*/  IADD3 R2, PT, PT, -R7, RZ, RZ ;  /* 0x000000ff07027210 */ /* 0x000fe20007ffe1ff */
[----:B------:R-:W-:Y:S02]  /*1320*/  @!P1 IMAD R5, R6, R9, R7 ;  /* 0x0000000906059224 */ /* 0x000fe400078e0207 */
[----:B------:R-:W-:Y:S02]  /*1330*/  IMAD R8, R4, R8, R93 ;  /* 0x0000000804087224 */ /* 0x000fe400078e025d */
[----:B------:R-:W-:Y:S02]  /*1340*/  @!P1 IMAD.MOV.U32 R7, RZ, RZ, R3 ;  /* 0x000000ffff079224 */ /* 0x000fe400078e0003 */
[----:B------:R-:W-:-:S02]  /*1350*/  IMAD R2, R10, R2, R95 ;  /* 0x000000020a027224 */ /* 0x000fc400078e025f */
[----:B------:R-:W-:Y:S02]  /*1360*/  IMAD R93, R5, R4, R8 ;  /* 0x00000004055d7224 */ /* 0x000fe400078e0208 */
[----:B------:R-:W-:Y:S02]  /*1370*/  IMAD R95, R7, R10, R2 ;  /* 0x0000000a075f7224 */ /* 0x000fe400078e0202 */
.L_x_15:
[----:B------:R-:W1:Y:S01]  /*1380*/  LDCU UR4, c[0x0][0xb30] ;  /* 0x00016600ff0477ac */ /* 0x000e620008000800 */
[----:B------:R-:W2:Y:S08]  /*1390*/  S2UR UR48, SR_CgaCtaId ;  /* 0x00000000003079c3 */ /* 0x000eb00000008800 */
[----:B------:R-:W3:Y:S01]  /*13a0*/  LDC R40, c[0x0][0xb24] ;  /* 0x0002c900ff287b82 */ /* 0x000ee20000000800 */
[----:B-1----:R-:W-:-:S09]  /*13b0*/  UISETP.NE.AND UP0, UPT, UR4, 0x1, UPT ;  /* 0x000000010400788c */ /* 0x002fd2000bf05270 */
[----:B--2---:R-:W-:Y:S05]  /*13c0*/  BRA.U UP0, `(.L_x_16) ;  /* 0x0000000100407547 */ /* 0x004fea000b800000 */
[----:B------:R-:W1:Y:S08]  /*13d0*/  LDC.64 R4, c[0x0][0xb10] ;  /* 0x0002c400ff047b82 */ /* 0x000e700000000a00 */
[----:B------:R-:W2:Y:S08]  /*13e0*/  LDC.64 R2, c[0x0][0xb18] ;  /* 0x0002c600ff027b82 */ /* 0x000eb00000000a00 */
[----:B------:R-:W4:Y:S08]  /*13f0*/  LDC R6, c[0x0][0xb20] ;  /* 0x0002c800ff067b82 */ /* 0x000f300000000800 */
[----:B------:R-:W3:Y:S01]  /*1400*/  LDC R8, c[0x0][0xb0c] ;  /* 0x0002c300ff087b82 */ /* 0x000ee20000000800 */
[----:B-1----:R-:W-:-:S05]  /*1410*/  IMAD.HI.U32 R4, R95, R4, RZ ;  /* 0x000000045f047227 */ /* 0x002fca00078e00ff */
[----:B------:R-:W-:Y:S01]  /*1420*/  SHF.R.U32.HI R4, RZ, R5, R4 ;  /* 0x00000005ff047219 */ /* 0x000fe20000011604 */
[----:B--2---:R-:W-:Y:S01]  /*1430*/  IMAD.HI.U32 R3, R93, R3, RZ ;  /* 0x000000035d037227 */ /* 0x004fe200078e00ff */
[----:B------:R-:W-:-:S04]  /*1440*/  ISETP.NE.AND P0, PT, R2, 0x1, PT ;  /* 0x000000010200780c */ /* 0x000fc80003f05270 */
[----:B----4-:R-:W-:-:S04]  /*1450*/  SHF.R.U32.HI R6, RZ, R6, R3 ;  /* 0x00000006ff067219 */ /* 0x010fc80000011603 */
[----:B------:R-:W-:Y:S02]  /*1460*/  SEL R3, R93, R6, !P0 ;  /* 0x000000065d037207 */ /* 0x000fe40004000000 */
[----:B---3--:R-:W-:-:S04]  /*1470*/  ISETP.NE.AND P1, PT, R8, 0x1, PT ;  /* 0x000000010800780c */ /* 0x008fc80003f25270 */
[----:B------:R-:W-:-:S05]  /*1480*/  SEL R4, R95, R4, !P1 ;  /* 0x000000045f047207 */ /* 0x000fca0004800000 */
[----:B------:R-:W-:Y:S02]  /*1490*/  IMAD.IADD R5, R3, 0x1, -R4 ;  /* 0x0000000103057824 */ /* 0x000fe400078e0a04 */
[----:B------:R-:W-:Y:S02]  /*14a0*/  IMAD.IADD R3, R4, 0x1, -R3 ;  /* 0x0000000104037824 */ /* 0x000fe400078e0a03 */
[----:B------:R-:W-:Y:S02]  /*14b0*/  IMAD R95, R5, R8, R95 ;  /* 0x00000008055f7224 */ /* 0x000fe400078e025f */
[----:B------:R-:W-:-:S07]  /*14c0*/  IMAD R93, R3, R2, R93 ;  /* 0x00000002035d7224 */ /* 0x000fce00078e025d */
.L_x_16:
[----:B------:R-:W-:Y:S01]  /*14d0*/  BAR.SYNC.DEFER_BLOCKING 0x0 ;  /* 0x0000000000007b1d */ /* 0x000fe20000010000 */
[----:B------:R-:W-:Y:S01]  /*14e0*/  UISETP.NE.AND UP0, UPT, UR6, 0x2, UPT ;  /* 0x000000020600788c */ /* 0x000fe2000bf05270 */
[----:B------:R-:W-:Y:S02]  /*14f0*/  ISETP.NE.OR P0, PT, R0, 0x2, !P2 ;  /* 0x000000020000780c */ /* 0x000fe40005705670 */
[----:B------:R-:W-:-:S06]  /*1500*/  LOP3.LUT R2, R99, 0x1f, RZ, 0xc0, !PT ;  /* 0x0000001f63027812 */ /* 0x000fcc00078ec0ff */
[----:B------:R-:W-:Y:S05]  /*1510*/  BRA.U UP0, `(.L_x_17) ;  /* 0x00000025003c7547 */ /* 0x000fea000b800000 */
[----:B------:R-:W1:Y:S01]  /*1520*/  LDCU UR6, c[0x0][0x388] ;  /* 0x00007100ff0677ac */ /* 0x000e620008000800 */
[----:B------:R-:W2:Y:S01]  /*1530*/  LDC R11, c[0x0][0x370] ;  /* 0x0000dc00ff0b7b82 */ /* 0x000ea20000000800 */
[----:B------:R-:W-:Y:S01]  /*1540*/  PLOP3.LUT P1, PT, PT, PT, UP1, 0x80, 0x8 ;  /* 0x000000000008781c */ /* 0x000fe20003f2f018 */
[----:B------:R-:W-:Y:S01]  /*1550*/  IMAD.MOV.U32 R12, RZ, RZ, RZ ;  /* 0x000000ffff0c7224 */ /* 0x000fe200078e00ff */
[----:B------:R-:W4:Y:S01]  /*1560*/  LDCU UR4, c[0x0][0x38c] ;  /* 0x00007180ff0477ac */ /* 0x000f220008000800 */
[----:B------:R-:W-:Y:S02]  /*1570*/  ISETP.EQ.OR P5, PT, R2, RZ, P0 ;  /* 0x000000ff0200720c */ /* 0x000fe400007a2670 */
[----:B------:R-:W-:Y:S01]  /*1580*/  PLOP3.LUT P1, PT, P1, PT, PT, 0x8, 0x80 ;  /* 0x000000000080781c */ /* 0x000fe20000f2e170 */
[----:B------:R-:W3:Y:S01]  /*1590*/  LDCU UR35, c[0x0][0x390] ;  /* 0x00007200ff2377ac */ /* 0x000ee20008000800 */
[----:B------:R-:W2:Y:S01]  /*15a0*/  LDC R0, c[0x0][0x374] ;  /* 0x0000dd00ff007b82 */ /* 0x000ea20000000800 */
[----:B------:R-:W2:Y:S01]  /*15b0*/  LDCU.64 UR36, c[0x0][0x348] ;  /* 0x00006900ff2477ac */ /* 0x000ea20008000a00 */
[----:B------:R-:W-:Y:S01]  /*15c0*/  UMOV UR33, 0x1 ;  /* 0x0000000100217882 */ /* 0x000fe20000000000 */
[----:B------:R-:W-:Y:S01]  /*15d0*/  UMOV UR32, URZ ;  /* 0x000000ff00207c82 */ /* 0x000fe20008000000 */
[----:B-1----:R-:W-:Y:S01]  /*15e0*/  UIADD3 UR6, UPT, UPT, UR6, 0x3f, URZ ;  /* 0x0000003f06067890 */ /* 0x002fe2000fffe0ff */
[----:B------:R-:W-:Y:S01]  /*15f0*/  UMOV UR20, URZ ;  /* 0x000000ff00147c82 */ /* 0x000fe20008000000 */
[----:B------:R-:W-:-:S02]  /*1600*/  UMOV UR31, URZ ;  /* 0x000000ff001f7c82 */ /* 0x000fc40008000000 */
[----:B------:R-:W-:-:S04]  /*1610*/  USHF.R.S32.HI UR5, URZ, 0x1f, UR6 ;  /* 0x0000001fff057899 */ /* 0x000fc80008011406 */
[----:B------:R-:W-:-:S04]  /*1620*/  ULEA.HI UR5, UR5, UR6, URZ, 0x6 ;  /* 0x0000000605057291 */ /* 0x000fc8000f8f30ff */
[----:B------:R-:W-:-:S04]  /*1630*/  USHF.R.S32.HI UR5, URZ, 0x6, UR5 ;  /* 0x00000006ff057899 */ /* 0x000fc80008011405 */
[----:B----4-:R-:W-:-:S04]  /*1640*/  UIMAD UR4, UR5, UR4, URZ ;  /* 0x00000004050472a4 */ /* 0x010fc8000f8e02ff */
[----:B---3--:R-:W-:-:S04]  /*1650*/  UIMAD UR35, UR4, UR35, URZ ;  /* 0x00000023042372a4 */ /* 0x008fc8000f8e02ff */
[----:B------:R-:W-:Y:S02]  /*1660*/  UISETP.NE.AND UP2, UPT, UR35, URZ, UPT ;  /* 0x000000ff2300728c */ /* 0x000fe4000bf45270 */
[----:B------:R-:W-:-:S04]  /*1670*/  UISETP.LT.U32.AND UP0, UPT, UR35, 0x1b, UPT ;  /* 0x0000001b2300788c */ /* 0x000fc8000bf01070 */
[----:B------:R-:W-:-:S04]  /*1680*/  USEL UR34, UR35, 0x1b, UP0 ;  /* 0x0000001b23227887 */ /* 0x000fc80008000000 */
[----:B------:R-:W-:Y:S02]  /*1690*/  UIADD3 UR23, UPT, UPT, UR34, -0x1, URZ ;  /* 0xffffffff22177890 */ /* 0x000fe4000fffe0ff */
[----:B------:R-:W-:Y:S02]  /*16a0*/  @!UP2 UIADD3 UR23, UPT, UPT, UR34, URZ, URZ ;  /* 0x000000ff2217a290 */ /* 0x000fe4000fffe0ff */
[----:B------:R-:W-:Y:S02]  /*16b0*/  UIADD3 UR34, UPT, UPT, UR35, -UR34, URZ ;  /* 0x8000002223227290 */ /* 0x000fe4000fffe0ff */
[----:B--2---:R-:W-:-:S12]  /*16c0*/  UIADD3 UR23, UPT, UPT, UR23, 0x1, URZ ;  /* 0x0000000117177890 */ /* 0x004fd8000fffe0ff */
.L_x_33:
[----:B------:R-:W1:Y:S01]  /*16d0*/  S2UR UR22, SR_CgaCtaId ;  /* 0x00000000001679c3 */ /* 0x000e620000008800 */
[----:B------:R-:W-:Y:S01]  /*16e0*/  UMOV UR4, 0x400 ;  /* 0x0000040000047882 */ /* 0x000fe20000000000 */
[----:B------:R-:W-:Y:S01]  /*16f0*/  IMAD.U32 R2, RZ, RZ, UR33 ;  /* 0x00000021ff027e24 */ /* 0x000fe2000f8e00ff */
[----:B------:R-:W-:Y:S01]  /*1700*/  UISETP.NE.AND UP0, UPT, UR35, URZ, UPT ;  /* 0x000000ff2300728c */ /* 0x000fe2000bf05270 */
[----:B------:R-:W-:Y:S01]  /*1710*/  R2UR UR27, R93 ;  /* 0x000000005d1b72ca */ /* 0x000fe200000e0000 */
[----:B------:R-:W-:Y:S01]  /*1720*/  IMAD.SHL.U32 R95, R95, 0x40, RZ ;  /* 0x000000405f5f7824 */ /* 0x000fe200078e00ff */
[----:B------:R-:W-:Y:S01]  /*1730*/  UMOV UR30, URZ ;  /* 0x000000ff001e7c82 */ /* 0x000fe20008000000 */
[----:B------:R-:W-:Y:S01]  /*1740*/  SHF.L.U32 R2, R2, 0x1f, RZ ;  /* 0x0000001f02027819 */ /* 0x000fe200000006ff */
[----:B------:R-:W-:Y:S01]  /*1750*/  UMOV UR29, URZ ;  /* 0x000000ff001d7c82 */ /* 0x000fe20008000000 */
[----:B------:R-:W-:-:S08]  /*1760*/  UMOV UR28, URZ ;  /* 0x000000ff001c7c82 */ /* 0x000fd00008000000 */
[----:B------:R-:W-:Y:S02]  /*1770*/  USHF.L.U32 UR27, UR27, 0x6, URZ ;  /* 0x000000061b1b7899 */ /* 0x000fe400080006ff */
[----:B-1----:R-:W-:-:S04]  /*1780*/  ULEA UR22, UR22, UR4, 0x18 ;  /* 0x0000000416167291 */ /* 0x002fc8000f8ec0ff */
[----:B------:R-:W-:-:S09]  /*1790*/  ULEA UR4, UR32, UR22, 0x3 ;  /* 0x0000001620047291 */ /* 0x000fd2000f8e18ff */
[----:B--2---:R1:W2:Y:S01]  /*17a0*/  SYNCS.PHASECHK.TRANS64.TRYWAIT P3, [UR4+0xd8], R2 ;  /* 0x0000d802ff0075a7 */ /* 0x0042a20008061104 */
[----:B---3--:R-:W-:Y:S05]  /*17b0*/  BRA.U !UP0, `(.L_x_18) ;  /* 0x0000000508687547 */ /* 0x008fea000b800000 */
[----:B------:R-:W3:Y:S01]  /*17c0*/  LDC.64 R8, c[0x0][0x480] ;  /* 0x00012000ff087b82 */ /* 0x000ee20000000a00 */
[----:B------:R-:W4:Y:S01]  /*17d0*/  LDCU UR16, c[0x0][0x390] ;  /* 0x00007200ff1077ac */ /* 0x000f220008000800 */
[----:B------:R-:W2:Y:S06]  /*17e0*/  LDCU UR17, c[0x0][0x38c] ;  /* 0x00007180ff1177ac */ /* 0x000eac0008000800 */
[----:B------:R-:W4:Y:S01]  /*17f0*/  LDC.64 R6, c[0x0][0x488] ;  /* 0x00012200ff067b82 */ /* 0x000f220000000a00 */
[----:B------:R-:W2:Y:S01]  /*1800*/  LDCU.64 UR14, c[0x0][0x4b8] ;  /* 0x00009700ff0e77ac */ /* 0x000ea20008000a00 */
[----:B------:R-:W-:Y:S01]  /*1810*/  UIADD3 UR31, UPT, UPT, UR23, UR20, URZ ;  /* 0x00000014171f7290 */ /* 0x000fe2000fffe0ff */
[----:B------:R-:W-:-:S05]  /*1820*/  UMOV UR30, URZ ;  /* 0x000000ff001e7c82 */ /* 0x000fca0008000000 */
[----:B-1----:R-:W1:Y:S01]  /*1830*/  LDC.64 R2, c[0x0][0x490] ;  /* 0x00012400ff027b82 */ /* 0x002e620000000a00 */
[----:B------:R-:W-:Y:S01]  /*1840*/  UMOV UR18, UR32 ;  /* 0x0000002000127c82 */ /* 0x000fe20008000000 */
[----:B------:R-:W-:Y:S01]  /*1850*/  UMOV UR28, URZ ;  /* 0x000000ff001c7c82 */ /* 0x000fe20008000000 */
[----:B------:R-:W-:Y:S01]  /*1860*/  UMOV UR29, URZ ;  /* 0x000000ff001d7c82 */ /* 0x000fe20008000000 */
[----:B---3--:R-:W-:Y:S01]  /*1870*/  IMAD.HI.U32 R9, R95, R9, RZ ;  /* 0x000000095f097227 */ /* 0x008fe200078e00ff */
[----:B------:R-:W-:-:S03]  /*1880*/  ISETP.NE.AND P2, PT, R8, 0x1, PT ;  /* 0x000000010800780c */ /* 0x000fc60003f45270 */
[----:B------:R-:W3:Y:S01]  /*1890*/  LDC.64 R4, c[0x0][0x4b0] ;  /* 0x00012c00ff047b82 */ /* 0x000ee20000000a00 */
[----:B----4-:R-:W-:-:S04]  /*18a0*/  SHF.R.U32.HI R6, RZ, R6, R9 ;  /* 0x00000006ff067219 */ /* 0x010fc80000011609 */
[----:B------:R-:W-:Y:S02]  /*18b0*/  SEL R6, R95, R6, !P2 ;  /* 0x000000065f067207 */ /* 0x000fe40005000000 */
[----:B------:R-:W-:Y:S02]  /*18c0*/  ISETP.NE.AND P2, PT, R7, 0x1, PT ;  /* 0x000000010700780c */ /* 0x000fe40003f45270 */
[C---:B------:R-:W-:Y:S01]  /*18d0*/  R2UR UR4, R6.reuse ;  /* 0x00000000060472ca */ /* 0x040fe200000e0000 */
[----:B-1----:R-:W-:-:S04]  /*18e0*/  IMAD.HI.U32 R2, R6, R2, RZ ;  /* 0x0000000206027227 */ /* 0x002fc800078e00ff */
[----:B------:R-:W-:Y:S01]  /*18f0*/  IMAD.MOV R14, RZ, RZ, -R6 ;  /* 0x000000ffff0e7224 */ /* 0x000fe200078e0a06 */
[----:B------:R-:W-:-:S03]  /*1900*/  SHF.R.U32.HI R2, RZ, R3, R2 ;  /* 0x00000003ff027219 */ /* 0x000fc60000011602 */
[----:B------:R-:W-:Y:S01]  /*1910*/  IMAD R14, R8, R14, R95 ;  /* 0x0000000e080e7224 */ /* 0x000fe200078e025f */
[----:B------:R-:W-:Y:S01]  /*1920*/  R2UR UR13, R2 ;  /* 0x00000000020d72ca */ /* 0x000fe200000e0000 */
[----:B------:R-:W-:Y:S01]  /*1930*/  VOTEU.ANY UP0, P2 ;  /* 0x0000000000ff7886 */ /* 0x000fe20001000100 */
[----:B------:R-:W1:Y:S01]  /*1940*/  LDC.64 R2, c[0x0][0x4d0] ;  /* 0x00013400ff027b82 */ /* 0x000e620000000a00 */
[----:B---3--:R-:W-:Y:S02]  /*1950*/  R2UR UR8, R4 ;  /* 0x00000000040872ca */ /* 0x008fe400000e0000 */
[----:B------:R-:W-:Y:S02]  /*1960*/  R2UR UR9, R14 ;  /* 0x000000000e0972ca */ /* 0x000fe400000e0000 */
[----:B------:R-:W-:-:S06]  /*1970*/  R2UR UR6, R5 ;  /* 0x00000000050672ca */ /* 0x000fcc00000e0000 */
[----:B------:R-:W-:Y:S01]  /*1980*/  USEL UR13, UR4, UR13, !UP0 ;  /* 0x0000000d040d7287 */ /* 0x000fe2000c000000 */
[----:B------:R-:W3:Y:S05]  /*1990*/  LDCU.64 UR4, c[0x0][0x4d8] ;  /* 0x00009b00ff0477ac */ /* 0x000eea0008000a00 */
[----:B------:R-:W-:-:S04]  /*19a0*/  IMAD R9, RZ, RZ, -UR13 ;  /* 0x8000000dff097e24 */ /* 0x000fc8000f8e02ff */
[----:B------:R-:W-:Y:S01]  /*19b0*/  IMAD R9, R7, R9, R6 ;  /* 0x0000000907097224 */ /* 0x000fe200078e0206 */
[----:B-1----:R-:W-:-:S04]  /*19c0*/  R2UR UR11, R2 ;  /* 0x00000000020b72ca */ /* 0x002fc800000e0000 */
[----:B------:R-:W-:Y:S02]  /*19d0*/  R2UR UR7, R9 ;  /* 0x00000000090772ca */ /* 0x000fe400000e0000 */
[----:B------:R-:W-:-:S07]  /*19e0*/  R2UR UR12, R3 ;  /* 0x00000000030c72ca */ /* 0x000fce00000e0000 */
[----:B------:R-:W-:-:S06]  /*19f0*/  UIMAD UR11, UR9, UR8, UR11 ;  /* 0x00000008090b72a4 */ /* 0x000fcc000f8e020b */
[----:B--23--:R-:W-:-:S12]  /*1a00*/  UIMAD UR12, UR7, UR6, UR12 ;  /* 0x00000006070c72a4 */ /* 0x00cfd8000f8e020c */
.L_x_23:
[----:B------:R-:W-:Y:S01]  /*1a10*/  @!P0 MOV R3, 0x2000 ;  /* 0x0000200000038802 */ /* 0x000fe20000000f00 */
[----:B------:R-:W-:Y:S01]  /*1a20*/  ULEA UR9, UR18, UR22, 0x3 ;  /* 0x0000001612097291 */ /* 0x000fe2000f8e18ff */
[----:B----4-:R-:W-:Y:S11]  /*1a30*/  @P3 BRA `(.L_x_19) ;  /* 0x0000000000103947 */ /* 0x010ff60003800000 */
[----:B------:R-:W-:Y:S04]  /*1a40*/  MOV R2, UR33 ;  /* 0x0000002100027c02 */ /* 0x000fe80008000f00 */
[----:B------:R-:W-:Y:S04]  /*1a50*/  SHF.L.U32 R5, R2, 0x1f, RZ ;  /* 0x0000001f02057819 */ /* 0x000fe800000006ff */
[----:B------:R-:W1:Y:S02]  /*1a60*/  SYNCS.PHASECHK.TRANS64.TRYWAIT P2, [UR9+0xd8], R5 ;  /* 0x0000d805ff0075a7 */ /* 0x000e640008041109 */
[----:B-1----:R-:W-:Y:S05]  /*1a70*/  @!P2 BRA `(.L_x_20) ;  /* 0x00000058003ca947 */ /* 0x002fea0003800000 */
.L_x_19:
[----:B------:R2:W-:Y:S01]  /*1a80*/  @!P0 SYNCS.ARRIVE.TRANS64 RZ, [UR9], R3 ;  /* 0x00000003ffff89a7 */ /* 0x0005e20008000009 */
[----:B------:R-:W-:Y:S04]  /*1a90*/  BSSY.RECONVERGENT B0, `(.L_x_21) ;  /* 0x0000003000007945 */ /* 0x000fe80003800200 */
[----:B------:R-:W-:Y:S05]  /*1aa0*/  @P5 BRA `(.L_x_22) ;  /* 0x0000000000045947 */ /* 0x000fea0003800000 */
[----:B------:R-:W-:Y:S05]  /*1ab0*/  BPT.TRAP 0x1 ;  /* 0x000000040000795c */ /* 0x000fea0000300000 */
.L_x_22:
[----:B------:R-:W-:Y:S05]  /*1ac0*/  BSYNC.RECONVERGENT B0 ;  /* 0x0000000000007941 */ /* 0x000fea0003800200 */
.L_x_21:
[----:B------:R-:W-:Y:S02]  /*1ad0*/  UIADD3 UR32, UPT, UPT, UR18, 0x1, URZ ;  /* 0x0000000112207890 */ /* 0x000fe4000fffe0ff */
[----:B------:R-:W-:Y:S02]  /*1ae0*/  UIMAD UR7, UR28, UR14, UR4 ;  /* 0x0000000e1c0772a4 */ /* 0x000fe4000f8e0204 */
[----:B------:R-:W-:Y:S02]  /*1af0*/  UISETP.NE.AND UP0, UPT, UR32, 0x1b, UPT ;  /* 0x0000001b2000788c */ /* 0x000fe4000bf05270 */
[----:B------:R-:W-:Y:S02]  /*1b00*/  UIMAD UR6, UR29, UR15, UR5 ;  /* 0x0000000f1d0672a4 */ /* 0x000fe4000f8e0205 */
[----:B------:R-:W-:Y:S02]  /*1b10*/  USEL UR8, URZ, 0x1, UP0 ;  /* 0x00000001ff087887 */ /* 0x000fe40008000000 */
[----:B------:R-:W-:Y:S02]  /*1b20*/  USEL UR32, UR32, URZ, UP0 ;  /* 0x000000ff20207287 */ /* 0x000fe40008000000 */
[----:B------:R-:W-:Y:S02]  /*1b30*/  ULOP3.LUT UR33, UR33, UR8, URZ, 0x3c, !UPT ;  /* 0x0000000821217292 */ /* 0x000fe4000f8e3cff */
[----:B------:R-:W-:Y:S02]  /*1b40*/  ULEA UR8, UR32, UR22, 0x3 ;  /* 0x0000001620087291 */ /* 0x000fe4000f8e18ff */
[----:B------:R-:W-:Y:S02]  /*1b50*/  ULEA UR21, UR18, UR22, 0xc ;  /* 0x0000001612157291 */ /* 0x000fe4000f8e60ff */
[----:B------:R-:W-:Y:S01]  /*1b60*/  UIADD3 UR44, UP1, UPT, UR36, 0x80, URZ ;  /* 0x00000080242c7890 */ /* 0x000fe2000ff3e0ff */
[----:B-1----:R-:W-:Y:S01]  /*1b70*/  MOV R2, UR33 ;  /* 0x0000002100027c02 */ /* 0x002fe20008000f00 */
[----:B------:R-:W-:Y:S02]  /*1b80*/  UPRMT UR42, UR7, 0x40, UR6 ;  /* 0x00000040072a7896 */ /* 0x000fe40008000006 */
[----:B------:R-:W-:Y:S01]  /*1b90*/  UIADD3 UR24, UPT, UPT, UR21, 0x1d600, URZ ;  /* 0x0001d60015187890 */ /* 0x000fe2000fffe0ff */
[----:B--2---:R-:W-:Y:S01]  /*1ba0*/  SHF.L.U32 R3, R2, 0x1f, RZ ;  /* 0x0000001f02037819 */ /* 0x004fe200000006ff */
[----:B------:R-:W-:Y:S02]  /*1bb0*/  USHF.L.U32 UR10, UR30, 0x6, URZ ;  /* 0x000000061e0a7899 */ /* 0x000fe400080006ff */
[----:B------:R-:W-:Y:S01]  /*1bc0*/  UIADD3.X UR45, UPT, UPT, URZ, UR37, URZ, UP1, !UPT ;  /* 0x00000025ff2d7290 */ /* 0x000fe20008ffe4ff */
[----:B------:R3:W4:Y:S01]  /*1bd0*/  SYNCS.PHASECHK.TRANS64.TRYWAIT P3, [UR8+0xd8], R3 ;  /* 0x0000d803ff0075a7 */ /* 0x0007220008061108 */
[----:B------:R-:W-:Y:S02]  /*1be0*/  UIADD3 UR8, UPT, UPT, UR21, 0x2600, URZ ;  /* 0x0000260015087890 */ /* 0x000fe4000fffe0ff */
[----:B------:R-:W-:Y:S02]  /*1bf0*/  UPRMT UR21, UR42, 0x5410, URZ ;  /* 0x000054102a157896 */ /* 0x000fe400080000ff */
[----:B------:R-:W-:Y:S02]  /*1c00*/  UIADD3 UR40, UP0, UPT, UR36, 0x180, URZ ;  /* 0x0000018024287890 */ /* 0x000fe4000ff1e0ff */
[----:B------:R-:W-:Y:S02]  /*1c10*/  UIADD3 UR19, UPT, UPT, UR28, 0x1, URZ ;  /* 0x000000011c137890 */ /* 0x000fe4000fffe0ff */
[----:B------:R-:W-:Y:S02]  /*1c20*/  UIADD3.X UR41, UPT, UPT, URZ, UR37, URZ, UP0, !UPT ;  /* 0x00000025ff297290 */ /* 0x000fe400087fe4ff */
[----:B------:R-:W-:Y:S01]  /*1c30*/  UISETP.NE.AND UP2, UPT, UR19, UR17, UPT ;  /* 0x000000111300728c */ /* 0x000fe2000bf45270 */
[----:B------:R-:W-:Y:S01]  /*1c40*/  UTMALDG.4D.IM2COL [UR8], [UR44], UR21 ;  /* 0x000000082c0073b4 */ /* 0x000fe20008058015 */
[----:B------:R-:W-:Y:S02]  /*1c50*/  UIADD3 UR18, UPT, UPT, UR29, 0x1, URZ ;  /* 0x000000011d127890 */ /* 0x000fe4000fffe0ff */
[----:B------:R-:W-:Y:S02]  /*1c60*/  UIADD3 UR20, UPT, UPT, UR20, 0x1, URZ ;  /* 0x0000000114147890 */ /* 0x000fe4000fffe0ff */
[----:B------:R-:W-:Y:S01]  /*1c70*/  UIADD3 UR42, UPT, UPT, UR30, 0x1, URZ ;  /* 0x000000011e2a7890 */ /* 0x000fe2000fffe0ff */
[----:B------:R-:W-:Y:S01]  /*1c80*/  UMOV UR38, 0x0 ;  /* 0x0000000000267882 */ /* 0x000fe20000000000 */
[----:B------:R-:W-:Y:S01]  /*1c90*/  UMOV UR39, 0x10000000 ;  /* 0x1000000000277882 */ /* 0x000fe20000000000 */
[----:B------:R-:W-:Y:S02]  /*1ca0*/  UMOV UR25, UR9 ;  /* 0x0000000900197c82 */ /* 0x000fe40008000000 */
[----:B------:R-:W-:Y:S01]  /*1cb0*/  @UP2 UIADD3 UR18, UPT, UPT, UR29, URZ, URZ ;  /* 0x000000ff1d122290 */ /* 0x000fe2000fffe0ff */
[----:B------:R-:W-:Y:S03]  /*1cc0*/  UMOV UR26, UR10 ;  /* 0x0000000a001a7c82 */ /* 0x000fe60008000000 */
[----:B------:R-:W-:Y:S01]  /*1cd0*/  UISETP.NE.AND UP0, UPT, UR18, UR16, UPT ;  /* 0x000000101200728c */ /* 0x000fe2000bf05270 */
[----:B------:R1:W-:Y:S10]  /*1ce0*/  UTMALDG.4D [UR24], [UR40], desc[UR38] ;  /* 0x00002618280075b4 */ /* 0x0003f40008019000 */
[----:B------:R-:W-:Y:S07]  /*1cf0*/  @UP0 UIADD3 UR42, UPT, UPT, UR30, URZ, URZ ;  /* 0x000000ff1e2a0290 */ /* 0x000fee000fffe0ff */
[----:B------:R-:W-:Y:S01]  /*1d00*/  UMOV UR30, UR42 ;  /* 0x0000002a001e7c82 */ /* 0x000fe20008000000 */
[----:B-1----:R-:W-:Y:S02]  /*1d10*/  USEL UR29, UR18, URZ, UP0 ;  /* 0x000000ff121d7287 */ /* 0x002fe40008000000 */
[----:B------:R-:W-:Y:S02]  /*1d20*/  UISETP.NE.AND UP0, UPT, UR20, UR31, UPT ;  /* 0x0000001f1400728c */ /* 0x000fe4000bf05270 */
[----:B------:R-:W-:Y:S01]  /*1d30*/  USEL UR28, UR19, URZ, UP2 ;  /* 0x000000ff131c7287 */ /* 0x000fe20009000000 */
[----:B------:R-:W-:Y:S06]  /*1d40*/  UMOV UR18, UR32 ;  /* 0x0000002000127c82 */ /* 0x000fec0008000000 */
[----:B---3--:R-:W-:Y:S05]  /*1d50*/  BRA.U UP0, `(.L_x_23) ;  /* 0xfffffffd002c7547 */ /* 0x008fea000b83ffff */
.L_x_18:
[----:B------:R-:W-:Y:S01]  /*1d60*/  ULEA UR4, UR32, UR22, 0x3 ;  /* 0x0000001620047291 */ /* 0x000fe2000f8e18ff */
[----:B-1----:R-:W-:Y:S01]  /*1d70*/  MOV R2, UR33 ;  /* 0x0000002100027c02 */ /* 0x002fe20008000f00 */
[----:B------:R-:W-:Y:S01]  /*1d80*/  @!P1 SYNCS.ARRIVE.TRANS64.A1T0 RZ, [UR22+0x1c8], RZ ;  /* 0x0001c8ffffff99a7 */ /* 0x000fe20008100016 */
[----:B------:R-:W-:Y:S02]  /*1d90*/  UISETP.GE.AND UP0, UPT, UR34, 0x1, UPT ;  /* 0x000000012200788c */ /* 0x000fe4000bf06270 */
[----:B------:R-:W-:-:S04]  /*1da0*/  SHF.L.U32 R2, R2, 0x1f, RZ ;  /* 0x0000001f02027819 */ /* 0x000fc800000006ff */
[----:B------:R1:W3:Y:S03]  /*1db0*/  SYNCS.PHASECHK.TRANS64.TRYWAIT P2, [UR4+0xd8], R2 ;  /* 0x0000d802ff0075a7 */ /* 0x0002e60008041104 */
[----:B------:R-:W-:Y:S05]  /*1dc0*/  BRA.U !UP0, `(.L_x_24) ;  /* 0x0000000508707547 */ /* 0x000fea000b800000 */
[----:B------:R-:W4:Y:S01]  /*1dd0*/  LDC.64 R8, c[0x0][0x480] ;  /* 0x00012000ff087b82 */ /* 0x000f220000000a00 */
[----:B------:R-:W2:Y:S01]  /*1de0*/  LDCU UR25, c[0x0][0x390] ;  /* 0x00007200ff1977ac */ /* 0x000ea20008000800 */
[----:B------:R-:W2:Y:S06]  /*1df0*/  LDCU UR26, c[0x0][0x38c] ;  /* 0x00007180ff1a77ac */ /* 0x000eac0008000800 */
[----:B------:R-:W4:Y:S01]  /*1e00*/  LDC.64 R6, c[0x0][0x488] ;  /* 0x00012200ff067b82 */ /* 0x000f220000000a00 */
[----:B------:R-:W2:Y:S01]  /*1e10*/  LDCU.64 UR14, c[0x0][0x4b8] ;  /* 0x00009700ff0e77ac */ /* 0x000ea20008000a00 */
[----:B------:R-:W-:Y:S01]  /*1e20*/  UIADD3 UR31, UPT, UPT, UR34, UR31, URZ ;  /* 0x0000001f221f7290 */ /* 0x000fe2000fffe0ff */
[----:B------:R-:W-:-:S05]  /*1e30*/  UMOV UR40, UR34 ;  /* 0x0000002200287c82 */ /* 0x000fca0008000000 */
[----:B-1----:R-:W1:Y:S01]  /*1e40*/  LDC.64 R2, c[0x0][0x490] ;  /* 0x00012400ff027b82 */ /* 0x002e620000000a00 */
[----:B------:R-:W-:Y:S01]  /*1e50*/  UMOV UR38, UR32 ;  /* 0x0000002000267c82 */ /* 0x000fe20008000000 */
[----:B----4-:R-:W-:Y:S01]  /*1e60*/  IMAD.HI.U32 R9, R95, R9, RZ ;  /* 0x000000095f097227 */ /* 0x010fe200078e00ff */
[----:B------:R-:W-:-:S05]  /*1e70*/  ISETP.NE.AND P1, PT, R8, 0x1, PT ;  /* 0x000000010800780c */ /* 0x000fca0003f25270 */
[----:B------:R-:W4:Y:S01]  /*1e80*/  LDC.64 R4, c[0x0][0x4b0] ;  /* 0x00012c00ff047b82 */ /* 0x000f220000000a00 */
[----:B------:R-:W-:-:S04]  /*1e90*/  SHF.R.U32.HI R6, RZ, R6, R9 ;  /* 0x00000006ff067219 */ /* 0x000fc80000011609 */
        /* <DEDUP_REMOVED lines=10> */
[----:B----4-:R-:W-:Y:S02]  /*1f40*/  R2UR UR8, R4 ;  /* 0x00000000040872ca */ /* 0x010fe400000e0000 */
[----:B------:R-:W-:Y:S02]  /*1f50*/  R2UR UR9, R9 ;  /* 0x00000000090972ca */ /* 0x000fe400000e0000 */
[----:B------:R-:W-:-:S06]  /*1f60*/  R2UR UR6, R5 ;  /* 0x00000000050672ca */ /* 0x000fcc00000e0000 */
[----:B------:R-:W-:Y:S01]  /*1f70*/  USEL UR13, UR4, UR13, !UP0 ;  /* 0x0000000d040d7287 */ /* 0x000fe2000c000000 */
[----:B------:R-:W4:Y:S05]  /*1f80*/  LDCU.64 UR4, c[0x0][0x4d8] ;  /* 0x00009b00ff0477ac */ /* 0x000f2a0008000a00 */
[----:B------:R-:W-:-:S04]  /*1f90*/  IMAD R14, RZ, RZ, -UR13 ;  /* 0x8000000dff0e7e24 */ /* 0x000fc8000f8e02ff */
[----:B------:R-:W-:Y:S01]  /*1fa0*/  IMAD R14, R7, R14, R6 ;  /* 0x0000000e070e7224 */ /* 0x000fe200078e0206 */
[----:B-1----:R-:W-:-:S04]  /*1fb0*/  R2UR UR11, R2 ;  /* 0x00000000020b72ca */ /* 0x002fc800000e0000 */
[----:B------:R-:W-:Y:S02]  /*1fc0*/  R2UR UR7, R14 ;  /* 0x000000000e0772ca */ /* 0x000fe400000e0000 */
[----:B------:R-:W-:-:S07]  /*1fd0*/  R2UR UR12, R3 ;  /* 0x00000000030c72ca */ /* 0x000fce00000e0000 */
[----:B------:R-:W-:-:S06]  /*1fe0*/  UIMAD UR11, UR9, UR8, UR11 ;  /* 0x00000008090b72a4 */ /* 0x000fcc000f8e020b */
[----:B--2-4-:R-:W-:-:S12]  /*1ff0*/  UIMAD UR12, UR7, UR6, UR12 ;  /* 0x00000006070c72a4 */ /* 0x014fd8000f8e020c */
.L_x_29:
[----:B------:R-:W-:Y:S01]  /*2000*/  @!P0 MOV R3, 0x2000 ;  /* 0x0000200000038802 */ /* 0x000fe20000000f00 */
[----:B------:R-:W-:Y:S01]  /*2010*/  ULEA UR9, UR38, UR22, 0x3 ;  /* 0x0000001626097291 */ /* 0x000fe2000f8e18ff */
[----:B--23--:R-:W-:Y:S11]  /*2020*/  @P2 BRA `(.L_x_25) ;  /* 0x0000000000102947 */ /* 0x00cff60003800000 */
[----:B------:R-:W-:Y:S04]  /*2030*/  MOV R2, UR33 ;  /* 0x0000002100027c02 */ /* 0x000fe80008000f00 */
[----:B------:R-:W-:Y:S04]  /*2040*/  SHF.L.U32 R5, R2, 0x1f, RZ ;  /* 0x0000001f02057819 */ /* 0x000fe800000006ff */
[----:B------:R-:W1:Y:S02]  /*2050*/  SYNCS.PHASECHK.TRANS64.TRYWAIT P1, [UR9+0xd8], R5 ;  /* 0x0000d805ff0075a7 */ /* 0x000e640008021109 */
[----:B-1----:R-:W-:Y:S05]  /*2060*/  @!P1 BRA `(.L_x_26) ;  /* 0x0000005000d89947 */ /* 0x002fea0003800000 */
.L_x_25:
[----:B------:R2:W-:Y:S01]  /*2070*/  @!P0 SYNCS.ARRIVE.TRANS64 RZ, [UR9], R3 ;  /* 0x00000003ffff89a7 */ /* 0x0005e20008000009 */
[----:B------:R-:W-:Y:S04]  /*2080*/  BSSY.RECONVERGENT B0, `(.L_x_27) ;  /* 0x0000003000007945 */ /* 0x000fe80003800200 */
[----:B------:R-:W-:Y:S05]  /*2090*/  @P5 BRA `(.L_x_28) ;  /* 0x0000000000045947 */ /* 0x000fea0003800000 */
[----:B------:R-:W-:Y:S05]  /*20a0*/  BPT.TRAP 0x1 ;  /* 0x000000040000795c */ /* 0x000fea0000300000 */
.L_x_28:
[----:B------:R-:W-:Y:S05]  /*20b0*/  BSYNC.RECONVERGENT B0 ;  /* 0x0000000000007941 */ /* 0x000fea0003800200 */
.L_x_27:
        /* <DEDUP_REMOVED lines=8> */
[----:B------:R-:W-:Y:S02]  /*2140*/  UIADD3 UR39, UPT, UPT, UR28, 0x1, URZ ;  /* 0x000000011c277890 */ /* 0x000fe4000fffe0ff */
[----:B------:R-:W-:Y:S01]  /*2150*/  UIADD3 UR46, UP1, UPT, UR36, 0x80, URZ ;  /* 0x00000080242e7890 */ /* 0x000fe2000ff3e0ff */
[----:B-1----:R-:W-:Y:S01]  /*2160*/  MOV R2, UR33 ;  /* 0x0000002100027c02 */ /* 0x002fe20008000f00 */
[----:B------:R-:W-:Y:S02]  /*2170*/  ULEA UR16, UR38, UR22, 0xc ;  /* 0x0000001626107291 */ /* 0x000fe4000f8e60ff */
[----:B------:R-:W-:Y:S01]  /*2180*/  UPRMT UR41, UR6, 0x40, UR7 ;  /* 0x0000004006297896 */ /* 0x000fe20008000007 */
[----:B--2---:R-:W-:Y:S01]  /*2190*/  SHF.L.U32 R3, R2, 0x1f, RZ ;  /* 0x0000001f02037819 */ /* 0x004fe200000006ff */
[----:B------:R-:W-:Y:S02]  /*21a0*/  UISETP.NE.AND UP2, UPT, UR39, UR26, UPT ;  /* 0x0000001a2700728c */ /* 0x000fe4000bf45270 */
[----:B------:R-:W-:Y:S01]  /*21b0*/  USHF.L.U32 UR10, UR30, 0x6, URZ ;  /* 0x000000061e0a7899 */ /* 0x000fe200080006ff */
[----:B------:R1:W2:Y:S01]  /*21c0*/  SYNCS.PHASECHK.TRANS64.TRYWAIT P2, [UR8+0xd8], R3 ;  /* 0x0000d803ff0075a7 */ /* 0x0002a20008041108 */
[----:B------:R-:W-:Y:S02]  /*21d0*/  UIADD3.X UR47, UPT, UPT, URZ, UR37, URZ, UP1, !UPT ;  /* 0x00000025ff2f7290 */ /* 0x000fe40008ffe4ff */
[----:B------:R-:W-:Y:S02]  /*21e0*/  UIADD3 UR8, UPT, UPT, UR16, 0x2600, URZ ;  /* 0x0000260010087890 */ /* 0x000fe4000fffe0ff */
[----:B------:R-:W-:Y:S02]  /*21f0*/  UPRMT UR48, UR41, 0x5410, URZ ;  /* 0x0000541029307896 */ /* 0x000fe400080000ff */
[----:B------:R-:W-:Y:S02]  /*2200*/  UIADD3 UR44, UP0, UPT, UR36, 0x180, URZ ;  /* 0x00000180242c7890 */ /* 0x000fe4000ff1e0ff */
[----:B------:R-:W-:Y:S02]  /*2210*/  UIADD3 UR16, UPT, UPT, UR16, 0x1d600, URZ ;  /* 0x0001d60010107890 */ /* 0x000fe4000fffe0ff */
[----:B------:R-:W-:Y:S02]  /*2220*/  UIADD3.X UR45, UPT, UPT, URZ, UR37, URZ, UP0, !UPT ;  /* 0x00000025ff2d7290 */ /* 0x000fe400087fe4ff */
[----:B------:R-:W-:Y:S01]  /*2230*/  UIADD3 UR38, UPT, UPT, UR29, 0x1, URZ ;  /* 0x000000011d267890 */ /* 0x000fe2000fffe0ff */
[----:B------:R1:W-:Y:S01]  /*2240*/  UTMALDG.4D.IM2COL [UR8], [UR46], UR48 ;  /* 0x000000082e0073b4 */ /* 0x0003e20008058030 */
[----:B------:R-:W-:Y:S02]  /*2250*/  @UP2 UIADD3 UR38, UPT, UPT, UR29, URZ, URZ ;  /* 0x000000ff1d262290 */ /* 0x000fe4000fffe0ff */
[----:B------:R-:W-:Y:S02]  /*2260*/  UIADD3 UR41, UPT, UPT, UR30, 0x1, URZ ;  /* 0x000000011e297890 */ /* 0x000fe4000fffe0ff */
[----:B------:R-:W-:Y:S02]  /*2270*/  UISETP.NE.AND UP0, UPT, UR38, UR25, UPT ;  /* 0x000000192600728c */ /* 0x000fe4000bf05270 */
[----:B------:R-:W-:Y:S01]  /*2280*/  UIADD3 UR49, UPT, UPT, UR40, -0x1, URZ ;  /* 0xffffffff28317890 */ /* 0x000fe2000fffe0ff */
[----:B------:R-:W-:Y:S01]  /*2290*/  UMOV UR42, 0x0 ;  /* 0x00000000002a7882 */ /* 0x000fe20000000000 */
[----:B------:R-:W-:Y:S01]  /*22a0*/  UMOV UR43, 0x10000000 ;  /* 0x10000000002b7882 */ /* 0x000fe20000000000 */
[----:B------:R-:W-:Y:S01]  /*22b0*/  UMOV UR19, UR27 ;  /* 0x0000001b00137c82 */ /* 0x000fe20008000000 */
[----:B------:R-:W-:Y:S01]  /*22c0*/  UMOV UR20, UR28 ;  /* 0x0000001c00147c82 */ /* 0x000fe20008000000 */
[----:B------:R-:W-:Y:S01]  /*22d0*/  USEL UR28, UR39, URZ, UP2 ;  /* 0x000000ff271c7287 */ /* 0x000fe20009000000 */
[----:B------:R-:W-:Y:S03]  /*22e0*/  UMOV UR21, UR29 ;  /* 0x0000001d00157c82 */ /* 0x000fe60008000000 */
[----:B------:R-:W-:Y:S02]  /*22f0*/  @UP0 UIADD3 UR41, UPT, UPT, UR30, URZ, URZ ;  /* 0x000000ff1e290290 */ /* 0x000fe4000fffe0ff */
[----:B------:R-:W-:Y:S01]  /*2300*/  USEL UR29, UR38, URZ, UP0 ;  /* 0x000000ff261d7287 */ /* 0x000fe20008000000 */
[----:B------:R-:W-:Y:S01]  /*2310*/  UMOV UR17, UR9 ;  /* 0x0000000900117c82 */ /* 0x000fe20008000000 */
[----:B------:R-:W-:Y:S01]  /*2320*/  UMOV UR18, UR10 ;  /* 0x0000000a00127c82 */ /* 0x000fe20008000000 */
[----:B------:R-:W-:Y:S01]  /*2330*/  UISETP.GT.U32.AND UP0, UPT, UR40, 0x1, UPT ;  /* 0x000000012800788c */ /* 0x000fe2000bf04070 */
[----:B------:R1:W-:Y:S01]  /*2340*/  UTMALDG.4D [UR16], [UR44], desc[UR42] ;  /* 0x00002a102c0075b4 */ /* 0x0003e20008019000 */
[----:B------:R-:W-:Y:S01]  /*2350*/  UMOV UR38, UR32 ;  /* 0x0000002000267c82 */ /* 0x000fe20008000000 */
[----:B------:R-:W-:Y:S01]  /*2360*/  UMOV UR40, UR49 ;  /* 0x0000003100287c82 */ /* 0x000fe20008000000 */
[----:B------:R-:W-:Y:S05]  /*2370*/  UMOV UR30, UR41 ;  /* 0x00000029001e7c82 */ /* 0x000fea0008000000 */
[----:B-1----:R-:W-:Y:S05]  /*2380*/  BRA.U UP0, `(.L_x_29) ;  /* 0xfffffffd001c7547 */ /* 0x002fea000b83ffff */
.L_x_24:
[----:B------:R-:W-:Y:S01]  /*2390*/  SHF.L.U32 R3, R12, 0x1f, RZ ;  /* 0x0000001f0c037819 */ /* 0x000fe200000006ff */
[----:B------:R-:W-:-:S03]  /*23a0*/  NOP ;  /* 0x0000000000007918 */ /* 0x000fc60000000000 */
[----:B------:R-:W4:Y:S02]  /*23b0*/  SYNCS.PHASECHK.TRANS64.TRYWAIT P1, [UR22+0x1d0], R3 ;  /* 0x0001d003ff0075a7 */ /* 0x000f240008021116 */
[----:B----4-:R-:W-:Y:S05]  /*23c0*/  @!P1 BRA `(.L_x_30) ;  /* 0x0000005000189947 */ /* 0x010fea0003800000 */
.L_x_114:
[----:B------:R-:W4:Y:S01]  /*23d0*/  LDS.128 R4, [UR22+0x210] ;  /* 0x00021016ff047984 */ /* 0x000f220008000c00 */
[----:B------:R-:W-:Y:S01]  /*23e0*/  UIADD3 UR4, UPT, UPT, UR22, 0x1d8, URZ ;  /* 0x000001d816047890 */ /* 0x000fe2000fffe0ff */
[----:B------:R-:W-:Y:S01]  /*23f0*/  ISETP.GE.AND P1, PT, R40, 0x1, PT ;  /* 0x000000012800780c */ /* 0x000fe20003f26270 */
[----:B------:R-:W-:Y:S01]  /*2400*/  @!PT LDS RZ, [RZ] ;  /* 0x00000000fffff984 */ /* 0x000fe20000000800 */
[----:B------:R-:W-:Y:S01]  /*2410*/  @!PT LDS RZ, [RZ] ;  /* 0x00000000fffff984 */ /* 0x000fe20000000800 */
[----:B------:R-:W-:Y:S01]  /*2420*/  @!PT LDS RZ, [RZ] ;  /* 0x00000000fffff984 */ /* 0x000fe20000000800 */
[----:B------:R-:W-:Y:S01]  /*2430*/  @!PT LDS RZ, [RZ] ;  /* 0x00000000fffff984 */ /* 0x000fe20000000800 */
[----:B------:R1:W-:Y:S06]  /*2440*/  MEMBAR.ALL.CTA ;  /* 0x0000000000007992 */ /* 0x0003ec0000008000 */
[----:B-1----:R-:W1:Y:S01]  /*2450*/  FENCE.VIEW.ASYNC.S ;  /* 0x00000000000073c6 */ /* 0x002e620000000000 */
[----:B------:R-:W-:-:S09]  /*2460*/  UPRMT UR4, URZ, 0x654, UR4 ;  /* 0x00000654ff047896 */ /* 0x000fd20008000004 */
[----:B-1----:R-:W-:Y:S01]  /*2470*/  SYNCS.ARRIVE.TRANS64.RED.A1T0 RZ, [UR4], RZ ;  /* 0x000000ffffff79a7 */ /* 0x002fe20008100404 */
[----:B----4-:R-:W-:-:S13]  /*2480*/  LOP3.LUT P4, RZ, R6, 0x1, RZ, 0xc0, !PT ;  /* 0x0000000106ff7812 */ /* 0x010fda000788c0ff */
[----:B------:R-:W-:Y:S02]  /*2490*/  @P4 MOV R13, R4 ;  /* 0x00000004000d4202 */ /* 0x000fe40000000f00 */
[----:B------:R-:W-:Y:S01]  /*24a0*/  @P4 LOP3.LUT R10, R5, 0xffff, RZ, 0xc0, !PT ;  /* 0x0000ffff050a4812 */ /* 0x000fe200078ec0ff */
[----:B------:R-:W-:Y:S06]  /*24b0*/  @!P1 BRA `(.L_x_31) ;  /* 0x0000000000b89947 */ /* 0x000fec0003800000 */
[----:B------:R-:W1:Y:S01]  /*24c0*/  LDC.64 R4, c[0x0][0xb18] ;  /* 0x0002c600ff047b82 */ /* 0x000e620000000a00 */
[----:B--2---:R-:W-:-:S07]  /*24d0*/  ISETP.NE.AND P3, PT, R40, 0x1, PT ;  /* 0x000000012800780c */ /* 0x004fce0003f65270 */
[----:B------:R-:W2:Y:S08]  /*24e0*/  LDC.64 R6, c[0x0][0xb10] ;  /* 0x0002c400ff067b82 */ /* 0x000eb00000000a00 */
[----:B------:R-:W4:Y:S08]  /*24f0*/  LDC R8, c[0x0][0xb20] ;  /* 0x0002c800ff087b82 */ /* 0x000f300000000800 */
[----:B------:R-:W3:Y:S01]  /*2500*/  LDC R14, c[0x0][0xb0c] ;  /* 0x0002c300ff0e7b82 */ /* 0x000ee20000000800 */
[----:B-1----:R-:W-:Y:S01]  /*2510*/  IMAD.HI.U32 R9, R0, R5, RZ ;  /* 0x0000000500097227 */ /* 0x002fe200078e00ff */
[----:B------:R-:W-:-:S03]  /*2520*/  ISETP.NE.AND P1, PT, R4, 0x1, PT ;  /* 0x000000010400780c */ /* 0x000fc60003f25270 */
[----:B------:R-:W-:-:S03]  /*2530*/  IMAD.HI.U32 R5, R10, R5, RZ ;  /* 0x000000050a057227 */ /* 0x000fc600078e00ff */
[----:B------:R-:W1:Y:S01]  /*2540*/  LDC.64 R2, c[0x0][0xb28] ;  /* 0x0002ca00ff027b82 */ /* 0x000e620000000a00 */
[----:B--2---:R-:W-:-:S04]  /*2550*/  IMAD.HI.U32 R16, R11, R6, RZ ;  /* 0x000000060b107227 */ /* 0x004fc800078e00ff */
[----:B------:R-:W-:Y:S01]  /*2560*/  IMAD.HI.U32 R18, R13, R6, RZ ;  /* 0x000000060d127227 */ /* 0x000fe200078e00ff */
[----:B------:R-:W-:Y:S02]  /*2570*/  SHF.R.U32.HI R16, RZ, R7, R16 ;  /* 0x00000007ff107219 */ /* 0x000fe40000011610 */
[-C--:B----4-:R-:W-:Y:S02]  /*2580*/  SHF.R.U32.HI R9, RZ, R8.reuse, R9 ;  /* 0x00000008ff097219 */ /* 0x090fe40000011609 */
[----:B------:R-:W-:Y:S02]  /*2590*/  SHF.R.U32.HI R5, RZ, R8, R5 ;  /* 0x00000008ff057219 */ /* 0x000fe40000011605 */
[----:B------:R-:W-:Y:S02]  /*25a0*/  SEL R9, R0, R9, !P1 ;  /* 0x0000000900097207 */ /* 0x000fe40004800000 */
[----:B------:R-:W-:Y:S02]  /*25b0*/  SHF.R.U32.HI R18, RZ, R7, R18 ;  /* 0x00000007ff127219 */ /* 0x000fe40000011612 */
[----:B---3--:R-:W-:-:S02]  /*25c0*/  ISETP.NE.AND P2, PT, R14, 0x1, PT ;  /* 0x000000010e00780c */ /* 0x008fc40003f45270 */
[----:B------:R-:W-:Y:S02]  /*25d0*/  SEL R5, R10, R5, !P1 ;  /* 0x000000050a057207 */ /* 0x000fe40004800000 */
[----:B------:R-:W-:Y:S02]  /*25e0*/  SEL R15, R11, R16, !P2 ;  /* 0x000000100b0f7207 */ /* 0x000fe40005000000 */
[----:B------:R-:W-:Y:S01]  /*25f0*/  SEL R7, R13, R18, !P2 ;  /* 0x000000120d077207 */ /* 0x000fe20005000000 */
[----:B-1----:R-:W-:-:S04]  /*2600*/  IMAD.HI.U32 R16, R9, R2, RZ ;  /* 0x0000000209107227 */ /* 0x002fc800078e00ff */
[----:B------:R-:W-:Y:S01]  /*2610*/  IMAD.HI.U32 R6, R15, R2, RZ ;  /* 0x000000020f067227 */ /* 0x000fe200078e00ff */
[----:B------:R-:W-:-:S04]  /*2620*/  @P3 SHF.R.U32.HI R9, RZ, R3, R16 ;  /* 0x00000003ff093219 */ /* 0x000fc80000011610 */
[----:B------:R-:W-:Y:S01]  /*2630*/  @P3 SHF.R.U32.HI R15, RZ, R3, R6 ;  /* 0x00000003ff0f3219 */ /* 0x000fe20000011606 */
[----:B------:R-:W-:-:S04]  /*2640*/  IMAD R9, R40, R9, RZ ;  /* 0x0000000928097224 */ /* 0x000fc800078e02ff */
[----:B------:R-:W-:Y:S01]  /*2650*/  IMAD R6, R40, R15, RZ ;  /* 0x0000000f28067224 */ /* 0x000fe200078e02ff */
[C---:B------:R-:W-:Y:S02]  /*2660*/  ISETP.GE.AND P1, PT, R5.reuse, R9, PT ;  /* 0x000000090500720c */ /* 0x040fe40003f26270 */
[----:B------:R-:W-:Y:S02]  /*2670*/  IADD3 R9, PT, PT, -R5, RZ, RZ ;  /* 0x000000ff05097210 */ /* 0x000fe40007ffe1ff */
[----:B------:R-:W-:Y:S01]  /*2680*/  ISETP.GE.OR P1, PT, R7, R6, P1 ;  /* 0x000000060700720c */ /* 0x000fe20000f26670 */
[----:B------:R-:W-:-:S04]  /*2690*/  IMAD.HI.U32 R6, R5, R2, RZ ;  /* 0x0000000205067227 */ /* 0x000fc800078e00ff */
[----:B------:R-:W-:Y:S01]  /*26a0*/  IMAD R9, R4, R9, R10 ;  /* 0x0000000904097224 */ /* 0x000fe200078e020a */
[----:B------:R-:W-:-:S04]  /*26b0*/  SHF.R.U32.HI R6, RZ, R3, R6 ;  /* 0x00000003ff067219 */ /* 0x000fc80000011606 */
[----:B------:R-:W-:-:S03]  /*26c0*/  SEL R6, R5, R6, !P3 ;  /* 0x0000000605067207 */ /* 0x000fc60005800000 */
[----:B------:R-:W-:-:S04]  /*26d0*/  @!P1 IMAD.HI.U32 R8, R7, R2, RZ ;  /* 0x0000000207089227 */ /* 0x000fc800078e00ff */
[----:B------:R-:W-:Y:S01]  /*26e0*/  IMAD.MOV R2, RZ, RZ, -R6 ;  /* 0x000000ffff027224 */ /* 0x000fe200078e0a06 */
[----:B------:R-:W-:-:S03]  /*26f0*/  @!P1 SHF.R.U32.HI R8, RZ, R3, R8 ;  /* 0x00000003ff089219 */ /* 0x000fc60000011608 */
[----:B------:R-:W-:Y:S01]  /*2700*/  IMAD R2, R40, R2, R5 ;  /* 0x0000000228027224 */ /* 0x000fe200078e0205 */
[----:B------:R-:W-:-:S05]  /*2710*/  @!P1 SEL R3, R7, R8, !P3 ;  /* 0x0000000807039207 */ /* 0x000fca0005800000 */
[--C-:B------:R-:W-:Y:S02]  /*2720*/  @!P1 IMAD.IADD R6, R6, 0x1, -R3.reuse ;  /* 0x0000000106069824 */ /* 0x100fe400078e0a03 */
[----:B------:R-:W-:Y:S01]  /*2730*/  @!P1 IMAD R3, R2, R15, R3 ;  /* 0x0000000f02039224 */ /* 0x000fe200078e0203 */
[----:B------:R-:W-:Y:S01]  /*2740*/  IADD3 R2, PT, PT, -R7, RZ, RZ ;  /* 0x000000ff07027210 */ /* 0x000fe20007ffe1ff */
[----:B------:R-:W-:Y:S02]  /*2750*/  @!P1 IMAD R5, R40, R6, R7 ;  /* 0x0000000628059224 */ /* 0x000fe400078e0207 */
[----:B------:R-:W-:Y:S02]  /*2760*/  @!P1 IMAD.MOV.U32 R7, RZ, RZ, R3 ;  /* 0x000000ffff079224 */ /* 0x000fe400078e0003 */
[----:B------:R-:W-:Y:S02]  /*2770*/  IMAD R2, R14, R2, R13 ;  /* 0x000000020e027224 */ /* 0x000fe400078e020d */
[----:B------:R-:W-:-:S02]  /*2780*/  IMAD R10, R5, R4, R9 ;  /* 0x00000004050a7224 */ /* 0x000fc400078e0209 */
[----:B------:R-:W-:Y:S02]  /*2790*/  IMAD R13, R7, R14, R2 ;  /* 0x0000000e070d7224 */ /* 0x000fe400078e0202 */
.L_x_31:
[----:B------:R-:W1:Y:S02]  /*27a0*/  LDCU UR4, c[0x0][0xb30] ;  /* 0x00016600ff0477ac */ /* 0x000e640008000800 */
[----:B-1----:R-:W-:-:S09]  /*27b0*/  UISETP.NE.AND UP0, UPT, UR4, 0x1, UPT ;  /* 0x000000010400788c */ /* 0x002fd2000bf05270 */
[----:B------:R-:W-:Y:S05]  /*27c0*/  BRA.U UP0, `(.L_x_32) ;  /* 0x0000000100407547 */ /* 0x000fea000b800000 */
[----:B------:R-:W1:Y:S08]  /*27d0*/  LDC.64 R4, c[0x0][0xb10] ;  /* 0x0002c400ff047b82 */ /* 0x000e700000000a00 */
[----:B------:R-:W4:Y:S08]  /*27e0*/  LDC.64 R2, c[0x0][0xb18] ;  /* 0x0002c600ff027b82 */ /* 0x000f300000000a00 */
[----:B------:R-:W2:Y:S08]  /*27f0*/  LDC R6, c[0x0][0xb20] ;  /* 0x0002c800ff067b82 */ /* 0x000eb00000000800 */
[----:B------:R-:W3:Y:S01]  /*2800*/  LDC R8, c[0x0][0xb0c] ;  /* 0x0002c300ff087b82 */ /* 0x000ee20000000800 */
[----:B-1----:R-:W-:-:S05]  /*2810*/  IMAD.HI.U32 R4, R13, R4, RZ ;  /* 0x000000040d047227 */ /* 0x002fca00078e00ff */
[----:B------:R-:W-:Y:S01]  /*2820*/  SHF.R.U32.HI R4, RZ, R5, R4 ;  /* 0x00000005ff047219 */ /* 0x000fe20000011604 */
[----:B----4-:R-:W-:Y:S01]  /*2830*/  IMAD.HI.U32 R3, R10, R3, RZ ;  /* 0x000000030a037227 */ /* 0x010fe200078e00ff */
[----:B------:R-:W-:-:S04]  /*2840*/  ISETP.NE.AND P1, PT, R2, 0x1, PT ;  /* 0x000000010200780c */ /* 0x000fc80003f25270 */
[----:B--2---:R-:W-:-:S04]  /*2850*/  SHF.R.U32.HI R3, RZ, R6, R3 ;  /* 0x00000006ff037219 */ /* 0x004fc80000011603 */
[----:B------:R-:W-:Y:S02]  /*2860*/  SEL R3, R10, R3, !P1 ;  /* 0x000000030a037207 */ /* 0x000fe40004800000 */
[----:B---3--:R-:W-:-:S04]  /*2870*/  ISETP.NE.AND P2, PT, R8, 0x1, PT ;  /* 0x000000010800780c */ /* 0x008fc80003f45270 */
[----:B------:R-:W-:-:S05]  /*2880*/  SEL R4, R13, R4, !P2 ;  /* 0x000000040d047207 */ /* 0x000fca0005000000 */
[----:B------:R-:W-:Y:S02]  /*2890*/  IMAD.IADD R5, R3, 0x1, -R4 ;  /* 0x0000000103057824 */ /* 0x000fe400078e0a04 */
[----:B------:R-:W-:Y:S02]  /*28a0*/  IMAD.IADD R3, R4, 0x1, -R3 ;  /* 0x0000000104037824 */ /* 0x000fe400078e0a03 */
[----:B------:R-:W-:Y:S02]  /*28b0*/  IMAD R13, R5, R8, R13 ;  /* 0x00000008050d7224 */ /* 0x000fe400078e020d */
[----:B------:R-:W-:-:S07]  /*28c0*/  IMAD R10, R3, R2, R10 ;  /* 0x00000002030a7224 */ /* 0x000fce00078e020a */
.L_x_32:
[----:B------:R-:W-:Y:S01]  /*28d0*/  UMOV UR20, UR31 ;  /* 0x0000001f00147c82 */ /* 0x000fe20008000000 */
[----:B------:R-:W-:Y:S01]  /*28e0*/  PLOP3.LUT P1, PT, PT, PT, PT, 0x80, 0x8 ;  /* 0x000000000008781c */ /* 0x000fe20003f2f070 */
[----:B------:R-:W-:Y:S01]  /*28f0*/  IMAD.IADD R95, R13, 0x1, R92 ;  /* 0x000000010d5f7824 */ /* 0x000fe200078e025c */
[----:B------:R-:W-:Y:S01]  /*2900*/  LOP3.LUT R12, R12, 0x1, RZ, 0x3c, !PT ;  /* 0x000000010c0c7812 */ /* 0x000fe200078e3cff */
[----:B------:R-:W-:Y:S01]  /*2910*/  IMAD.IADD R93, R10, 0x1, R79 ;  /* 0x000000010a5d7824 */ /* 0x000fe200078e024f */
[----:B------:R-:W-:Y:S09]  /*2920*/  @P4 BRA `(.L_x_33) ;  /* 0xffffffec00684947 */ /* 0x000ff2000383ffff */
[----:B------:R-:W-:Y:S01]  /*2930*/  UIADD3 UR22, UPT, UPT, UR22, 0xd8, URZ ;  /* 0x000000d816167890 */ /* 0x000fe2000fffe0ff */
[----:B------:R-:W-:-:S03]  /*2940*/  MOV R3, UR33 ;  /* 0x0000002100037c02 */ /* 0x000fc60008000f00 */
[----:B------:R-:W-:Y:S01]  /*2950*/  ULEA UR4, UR32, UR22, 0x3 ;  /* 0x0000001620047291 */ /* 0x000fe2000f8e18ff */
[----:B------:R-:W-:-:S08]  /*2960*/  SHF.L.U32 R3, R3, 0x1f, RZ ;  /* 0x0000001f03037819 */ /* 0x000fd000000006ff */
[----:B------:R-:W1:Y:S02]  /*2970*/  SYNCS.PHASECHK.TRANS64.TRYWAIT P0, [UR4], R3 ;  /* 0x00000003ff0075a7 */ /* 0x000e640008001104 */
[----:B-1----:R-:W-:Y:S05]  /*2980*/  @!P0 BRA `(.L_x_34) ;  /* 0x0000004800c08947 */ /* 0x002fea0003800000 */
.L_x_116:
[----:B------:R-:W-:-:S04]  /*2990*/  UIADD3 UR6, UPT, UPT, UR32, 0x1, URZ ;  /* 0x0000000120067890 */ /* 0x000fc8000fffe0ff */
[----:B------:R-:W-:-:S04]  /*29a0*/  UISETP.NE.AND UP0, UPT, UR6, 0x1b, UPT ;  /* 0x0000001b0600788c */ /* 0x000fc8000bf05270 */
[----:B------:R-:W-:Y:S02]  /*29b0*/  USEL UR5, URZ, 0x1, UP0 ;  /* 0x00000001ff057887 */ /* 0x000fe40008000000 */
[----:B------:R-:W-:Y:S02]  /*29c0*/  USEL UR6, UR6, URZ, UP0 ;  /* 0x000000ff06067287 */ /* 0x000fe40008000000 */
[----:B------:R-:W-:Y:S02]  /*29d0*/  ULOP3.LUT UR5, UR33, UR5, URZ, 0x3c, !UPT ;  /* 0x0000000521057292 */ /* 0x000fe4000f8e3cff */
[----:B------:R-:W-:-:S04]  /*29e0*/  ULEA UR4, UR6, UR22, 0x3 ;  /* 0x0000001606047291 */ /* 0x000fc8000f8e18ff */
[----:B-1----:R-:W-:-:S04]  /*29f0*/  MOV R3, UR5 ;  /* 0x0000000500037c02 */ /* 0x002fc80008000f00 */
[----:B------:R-:W-:-:S04]  /*2a00*/  SHF.L.U32 R3, R3, 0x1f, RZ ;  /* 0x0000001f03037819 */ /* 0x000fc800000006ff */
[----:B------:R-:W1:Y:S02]  /*2a10*/  SYNCS.PHASECHK.TRANS64.TRYWAIT P0, [UR4], R3 ;  /* 0x00000003ff0075a7 */ /* 0x000e640008001104 */
[----:B-1----:R-:W-:Y:S05]  /*2a20*/  @!P0 BRA `(.L_x_35) ;  /* 0x0000004800b08947 */ /* 0x002fea0003800000 */
.L_x_118:
        /* <DEDUP_REMOVED lines=10> */
.L_x_120:
        /* <DEDUP_REMOVED lines=10> */
.L_x_122:
        /* <DEDUP_REMOVED lines=10> */
.L_x_124:
        /* <DEDUP_REMOVED lines=10> */
.L_x_126:
        /* <DEDUP_REMOVED lines=10> */
.L_x_128:
        /* <DEDUP_REMOVED lines=10> */
.L_x_130:
        /* <DEDUP_REMOVED lines=10> */
.L_x_132:
        /* <DEDUP_REMOVED lines=10> */
.L_x_134:
        /* <DEDUP_REMOVED lines=10> */
.L_x_136:
        /* <DEDUP_REMOVED lines=10> */
.L_x_138:
        /* <DEDUP_REMOVED lines=10> */
.L_x_140:
        /* <DEDUP_REMOVED lines=10> */
.L_x_142:
        /* <DEDUP_REMOVED lines=10> */
.L_x_144:
        /* <DEDUP_REMOVED lines=10> */
.L_x_146:
        /* <DEDUP_REMOVED lines=10> */
.L_x_148:
        /* <DEDUP_REMOVED lines=10> */
.L_x_150:
        /* <DEDUP_REMOVED lines=10> */
.L_x_152:
        /* <DEDUP_REMOVED lines=10> */
.L_x_154:
        /* <DEDUP_REMOVED lines=10> */
.L_x_156:
        /* <DEDUP_REMOVED lines=10> */
.L_x_158:
        /* <DEDUP_REMOVED lines=10> */
.L_x_160:
        /* <DEDUP_REMOVED lines=10> */
.L_x_162:
        /* <DEDUP_REMOVED lines=10> */
.L_x_164:
        /* <DEDUP_REMOVED lines=10> */
.L_x_166:
[----:B------:R-:W-:-:S04]  /*3930*/  UIADD3 UR6, UPT, UPT, UR6, 0x1, URZ ;  /* 0x0000000106067890 */ /* 0x000fc8000fffe0ff */
[----:B------:R-:W-:-:S04]  /*3940*/  UISETP.NE.AND UP0, UPT, UR6, 0x1b, UPT ;  /* 0x0000001b0600788c */ /* 0x000fc8000bf05270 */
[----:B------:R-:W-:Y:S02]  /*3950*/  USEL UR4, URZ, 0x1, UP0 ;  /* 0x00000001ff047887 */ /* 0x000fe40008000000 */
[----:B------:R-:W-:Y:S02]  /*3960*/  USEL UR6, UR6, URZ, UP0 ;  /* 0x000000ff06067287 */ /* 0x000fe40008000000 */
[----:B------:R-:W-:Y:S02]  /*3970*/  ULOP3.LUT UR4, UR5, UR4, URZ, 0x3c, !UPT ;  /* 0x0000000405047292 */ /* 0x000fe4000f8e3cff */
[----:B------:R-:W-:-:S04]  /*3980*/  ULEA UR6, UR6, UR22, 0x3 ;  /* 0x0000001606067291 */ /* 0x000fc8000f8e18ff */
[----:B------:R-:W-:Y:S02]  /*3990*/  IMAD.U32 R2, RZ, RZ, UR4 ;  /* 0x00000004ff027e24 */ /* 0x000fe4000f8e00ff */
[----:B-1----:R-:W-:-:S03]  /*39a0*/  MOV R0, UR6 ;  /* 0x0000000600007c02 */ /* 0x002fc60008000f00 */
[----:B------:R-:W-:-:S07]  /*39b0*/  SHF.L.U32 R3, R2, 0x1f, RZ ;  /* 0x0000001f02037819 */ /* 0x000fce00000006ff */
.L_x_60:
[----:B-1----:R1:W4:Y:S02]  /*39c0*/  SYNCS.PHASECHK.TRANS64.TRYWAIT P0, [R0+URZ], R3 ;  /* 0x00000003000075a7 */ /* 0x00232400080011ff */
[----:B----4-:R-:W-:Y:S05]  /*39d0*/  @!P0 NANOSLEEP.SYNCS 0x989680 ;  /* 0x009896800000895d */ /* 0x010fea0003900000 */
[----:B------:R-:W4:Y:S02]  /*39e0*/  @!P0 SYNCS.PHASECHK.TRANS64 P0, [R0+URZ], R3 ;  /* 0x00000003000085a7 */ /* 0x000f2400080010ff */
[----:B----4-:R-:W-:Y:S05]  /*39f0*/  @P0 EXIT ;  /* 0x000000000000094d */ /* 0x010fea0003800000 */
[----:B------:R-:W-:Y:S05]  /*3a00*/  BRA `(.L_x_60) ;  /* 0xfffffffc00ec7947 */ /* 0x000fea000383ffff */
.L_x_17:
[----:B------:R-:W-:-:S04]  /*3a10*/  UISETP.NE.AND UP0, UPT, UR48, URZ, UPT ;  /* 0x000000ff3000728c */ /* 0x000fc8000bf05270 */
[----:B------:R-:W-:-:S09]  /*3a20*/  UISETP.NE.OR UP0, UPT, UR6, 0x1, UP0 ;  /* 0x000000010600788c */ /* 0x000fd20008705670 */
[----:B------:R-:W-:Y:S05]  /*3a30*/  BRA.U UP0, `(.L_x_61) ;  /* 0x0000000100b07547 */ /* 0x000fea000b800000 */
[----:B------:R-:W-:Y:S01]  /*3a40*/  UMOV UR4, 0x400 ;  /* 0x0000040000047882 */ /* 0x000fe20000000000 */
[----:B------:R-:W-:Y:S01]  /*3a50*/  HFMA2 R3, -RZ, RZ, 0, 5.9604644775390625e-08 ;  /* 0x00000001ff037431 */ /* 0x000fe200000001ff */
[----:B------:R-:W-:Y:S01]  /*3a60*/  ULEA UR48, UR48, UR4, 0x18 ;  /* 0x0000000430307291 */ /* 0x000fe2000f8ec0ff */
[----:B------:R-:W-:Y:S01]  /*3a70*/  ISETP.NE.AND P0, PT, R2, RZ, PT ;  /* 0x000000ff0200720c */ /* 0x000fe20003f05270 */
[----:B------:R-:W-:Y:S02]  /*3a80*/  IMAD.MOV.U32 R8, RZ, RZ, RZ ;  /* 0x000000ffff087224 */ /* 0x000fe400078e00ff */
[----:B------:R-:W-:Y:S02]  /*3a90*/  UIADD3 UR6, UPT, UPT, UR48, 0x1d8, URZ ;  /* 0x000001d830067890 */ /* 0x000fe4000fffe0ff */
[----:B------:R-:W-:Y:S02]  /*3aa0*/  UIADD3 UR7, UPT, UPT, UR48, 0x1d0, URZ ;  /* 0x000001d030077890 */ /* 0x000fe4000fffe0ff */
[----:B------:R-:W-:-:S12]  /*3ab0*/  UPRMT UR6, URZ, 0x654, UR6 ;  /* 0x00000654ff067896 */ /* 0x000fd80008000006 */
.L_x_64:
[----:B------:R-:W-:Y:S01]  /*3ac0*/  SHF.L.U32 R7, R3, 0x1f, RZ ;  /* 0x0000001f03077819 */ /* 0x000fe200000006ff */
[----:B------:R-:W-:Y:S02]  /*3ad0*/  IMAD.U32 R9, RZ, RZ, UR7 ;  /* 0x00000007ff097e24 */ /* 0x000fe4000f8e00ff */
[----:B------:R-:W-:Y:S01]  /*3ae0*/  @!P0 IMAD.MOV.U32 R5, RZ, RZ, 0x10 ;  /* 0x00000010ff058424 */ /* 0x000fe200078e00ff */
[----:B------:R-:W1:Y:S02]  /*3af0*/  SYNCS.PHASECHK.TRANS64.TRYWAIT P1, [UR48+0x1d8], R7 ;  /* 0x0001d807ff0075a7 */ /* 0x000e640008021130 */
[----:B------:R-:W-:-:S04]  /*3b00*/  PRMT R9, R2, 0x654, R9 ;  /* 0x0000065402097816 */ /* 0x000fc80000000009 */
[----:B------:R-:W-:Y:S01]  /*3b10*/  SEL R0, R9, R0, !P0 ;  /* 0x0000000009007207 */ /* 0x000fe20004000000 */
[----:B-1----:R-:W-:Y:S06]  /*3b20*/  @!P1 BRA `(.L_x_62) ;  /* 0x0000004000c89947 */ /* 0x002fec0003800000 */
.L_x_168:
[----:B------:R-:W-:Y:S01]  /*3b30*/  UIADD3 UR4, UPT, UPT, UR48, 0x210, URZ ;  /* 0x0000021030047890 */ /* 0x000fe2000fffe0ff */
[----:B------:R2:W-:Y:S01]  /*3b40*/  @!P0 SYNCS.ARRIVE.TRANS64.RED RZ, [R0+URZ], R5 ;  /* 0x0000000500ff89a7 */ /* 0x0005e200080004ff */
[----:B------:R-:W-:Y:S01]  /*3b50*/  UIADD3 UR5, UPT, UPT, UR48, 0x1d0, URZ ;  /* 0x000001d030057890 */ /* 0x000fe2000fffe0ff */
[----:B------:R-:W-:-:S08]  /*3b60*/  LOP3.LUT R3, R3, 0x1, RZ, 0x3c, !PT ;  /* 0x0000000103037812 */ /* 0x000fd000078e3cff */
[----:B------:R-:W-:Y:S06]  /*3b70*/  UGETNEXTWORKID.BROADCAST [UR4], [UR5] ;  /* 0x00000000040073ca */ /* 0x000fec0008000100 */
[----:B--2---:R-:W-:-:S04]  /*3b80*/  SHF.L.U32 R5, R8, 0x1f, RZ ;  /* 0x0000001f08057819 */ /* 0x004fc800000006ff */
[----:B------:R-:W2:Y:S02]  /*3b90*/  SYNCS.PHASECHK.TRANS64.TRYWAIT P1, [UR48+0x1d0], R5 ;  /* 0x0001d005ff0075a7 */ /* 0x000ea40008021130 */
[----:B--2---:R-:W-:Y:S05]  /*3ba0*/  @!P1 BRA `(.L_x_63) ;  /* 0x0000004000c09947 */ /* 0x004fea0003800000 */
.L_x_170:
[----:B-1----:R-:W1:Y:S01]  /*3bb0*/  LDS.128 R4, [UR48+0x210] ;  /* 0x00021030ff047984 */ /* 0x002e620008000c00 */
[----:B------:R-:W-:Y:S01]  /*3bc0*/  LOP3.LUT R8, R8, 0x1, RZ, 0x3c, !PT ;  /* 0x0000000108087812 */ /* 0x000fe200078e3cff */
[----:B------:R-:W-:Y:S01]  /*3bd0*/  @!PT LDS RZ, [RZ] ;  /* 0x00000000fffff984 */ /* 0x000fe20000000800 */
[----:B------:R-:W-:Y:S01]  /*3be0*/  @!PT LDS RZ, [RZ] ;  /* 0x00000000fffff984 */ /* 0x000fe20000000800 */
[----:B------:R-:W-:Y:S01]  /*3bf0*/  @!PT LDS RZ, [RZ] ;  /* 0x00000000fffff984 */ /* 0x000fe20000000800 */
[----:B------:R-:W-:Y:S01]  /*3c00*/  @!PT LDS RZ, [RZ] ;  /* 0x00000000fffff984 */ /* 0x000fe20000000800 */
[----:B------:R2:W-:Y:S06]  /*3c10*/  MEMBAR.ALL.CTA ;  /* 0x0000000000007992 */ /* 0x0005ec0000008000 */
[----:B--2---:R-:W2:Y:S02]  /*3c20*/  FENCE.VIEW.ASYNC.S ;  /* 0x00000000000073c6 */ /* 0x004ea40000000000 */
[----:B--2---:R-:W-:Y:S01]  /*3c30*/  SYNCS.ARRIVE.TRANS64.RED.A1T0 RZ, [UR6], RZ ;  /* 0x000000ffffff79a7 */ /* 0x004fe20008100406 */
[----:B-1----:R-:W-:-:S13]  /*3c40*/  LOP3.LUT P1, RZ, R6, 0x1, RZ, 0xc0, !PT ;  /* 0x0000000106ff7812 */ /* 0x002fda000782c0ff */
[----:B------:R-:W-:Y:S05]  /*3c50*/  @P1 BRA `(.L_x_64) ;  /* 0xfffffffc00981947 */ /* 0x000fea000383ffff */
[----:B------:R-:W-:-:S04]  /*3c60*/  SHF.L.U32 R0, R3, 0x1f, RZ ;  /* 0x0000001f03007819 */ /* 0x000fc800000006ff */
[----:B------:R-:W1:Y:S02]  /*3c70*/  SYNCS.PHASECHK.TRANS64 P0, [UR48+0x1d8], R0 ;  /* 0x0001d800ff0075a7 */ /* 0x000e640008001030 */
[----:B-1----:R-:W-:Y:S05]  /*3c80*/  @P0 EXIT ;  /* 0x000000000000094d */ /* 0x002fea0003800000 */
[----:B------:R-:W-:-:S07]  /*3c90*/  MOV R0, UR48 ;  /* 0x0000003000007c02 */ /* 0x000fce0008000f00 */
.L_x_65:
[----:B-1----:R-:W-:-:S04]  /*3ca0*/  SHF.L.U32 R5, R3, 0x1f, RZ ;  /* 0x0000001f03057819 */ /* 0x002fc800000006ff */
[----:B------:R1:W2:Y:S03]  /*3cb0*/  SYNCS.PHASECHK.TRANS64.TRYWAIT P0, [R0+URZ+0x1d8], R5 ;  /* 0x0001d805000075a7 */ /* 0x0002a600080011ff */
[----:B--2---:R-:W-:Y:S05]  /*3cc0*/  @!P0 NANOSLEEP.SYNCS 0x989680 ;  /* 0x009896800000895d */ /* 0x004fea0003900000 */
[----:B------:R-:W2:Y:S02]  /*3cd0*/  @!P0 SYNCS.PHASECHK.TRANS64 P0, [R0+URZ+0x1d8], R5 ;  /* 0x0001d805000085a7 */ /* 0x000ea400080010ff */
[----:B--2---:R-:W-:Y:S05]  /*3ce0*/  @P0 EXIT ;  /* 0x000000000000094d */ /* 0x004fea0003800000 */
[----:B------:R-:W-:Y:S05]  /*3cf0*/  BRA `(.L_x_65) ;  /* 0xfffffffc00e87947 */ /* 0x000fea000383ffff */
.L_x_61:
[----:B------:R-:W-:-:S09]  /*3d00*/  UISETP.NE.AND UP0, UPT, UR6, URZ, UPT ;  /* 0x000000ff0600728c */ /* 0x000fd2000bf05270 */
[----:B------:R-:W-:Y:S05]  /*3d10*/  BRA.U UP0, `(.L_x_66) ;  /* 0x0000000d003c7547 */ /* 0x000fea000b800000 */
[----:B------:R-:W-:Y:S01]  /*3d20*/  UMOV UR4, 0x40 ;  /* 0x0000004000047882 */ /* 0x000fe20000000000 */
[----:B------:R-:W-:Y:S01]  /*3d30*/  NOP ;  /* 0x0000000000007918 */ /* 0x000fe20000000000 */
[----:B------:R-:W-:Y:S01]  /*3d40*/  ULEA UR4, UR48, UR4, 0x18 ;  /* 0x0000000430047291 */ /* 0x000fe2000f8ec0ff */
[----:B------:R-:W-:Y:S02]  /*3d50*/  UMOV UR5, 0x400 ;  /* 0x0000040000057882 */ /* 0x000fe40000000000 */
[----:B------:R-:W-:-:S06]  /*3d60*/  ULEA UR48, UR48, UR5, 0x18 ;  /* 0x0000000530307291 */ /* 0x000fcc000f8ec0ff */
[----:B------:R-:W1:Y:S02]  /*3d70*/  LDS.U8 R0, [UR4+0x1c] ;  /* 0x00001c04ff007984 */ /* 0x000e640008000000 */
[----:B-1----:R-:W-:-:S13]  /*3d80*/  ISETP.NE.AND P0, PT, R0, RZ, PT ;  /* 0x000000ff0000720c */ /* 0x002fda0003f05270 */
[----:B------:R-:W-:Y:S05]  /*3d90*/  @P0 BRA `(.L_x_67) ;  /* 0x0000000000580947 */ /* 0x000fea0003800000 */
[----:B------:R-:W-:-:S13]  /*3da0*/  ELECT P0, URZ, PT ;  /* 0x0000000000ff782f */ /* 0x000fda0003800000 */
[----:B------:R-:W-:Y:S05]  /*3db0*/  @!P0 BRA `(.L_x_68) ;  /* 0x0000000000608947 */ /* 0x000fea0003800000 */
[----:B------:R-:W-:Y:S01]  /*3dc0*/  UMOV UR5, 0x10 ;  /* 0x0000001000057882 */ /* 0x000fe20000000000 */
[----:B------:R-:W-:Y:S01]  /*3dd0*/  HFMA2 R0, -RZ, RZ, 0, 5.9604644775390625e-08 ;  /* 0x00000001ff007431 */ /* 0x000fe200000001ff */
[----:B------:R-:W-:-:S03]  /*3de0*/  MOV R2, 0xffff ;  /* 0x0000ffff00027802 */ /* 0x000fc60000000f00 */
[----:B------:R-:W-:Y:S04]  /*3df0*/  DEPBAR.LE SB1, 0x36 ;  /* 0x00009d800000791a */ /* 0x000fe80000000000 */
[----:B------:R-:W1:Y:S02]  /*3e00*/  UTCATOMSWS.FIND_AND_SET.ALIGN UP0, UR5, UR5 ;  /* 0x00000005000575e3 */ /* 0x000e640008000800 */
[----:B-1----:R-:W-:Y:S01]  /*3e10*/  MOV R3, UR5 ;  /* 0x0000000500037c02 */ /* 0x002fe20008000f00 */
[----:B------:R-:W-:Y:S06]  /*3e20*/  BRA.U UP0, `(.L_x_69) ;  /* 0x0000000100187547 */ /* 0x000fec000b800000 */
.L_x_70:
[----:B------:R-:W-:Y:S05]  /*3e30*/  NANOSLEEP 0x64 ;  /* 0x000000640000795d */ /* 0x000fea0003800000 */
[----:B------:R-:W-:-:S05]  /*3e40*/  UMOV UR5, 0x10 ;  /* 0x0000001000057882 */ /* 0x000fca0000000000 */
[----:B------:R-:W-:Y:S04]  /*3e50*/  DEPBAR.LE SB1, 0x36 ;  /* 0x00009d800000791a */ /* 0x000fe80000000000 */
[----:B------:R-:W1:Y:S02]  /*3e60*/  UTCATOMSWS.FIND_AND_SET.ALIGN UP0, UR5, UR5 ;  /* 0x00000005000575e3 */ /* 0x000e640008000800 */
[----:B-1----:R-:W-:Y:S01]  /*3e70*/  MOV R3, UR5 ;  /* 0x0000000500037c02 */ /* 0x002fe20008000f00 */
[----:B------:R-:W-:Y:S05]  /*3e80*/  BRA.U !UP0, `(.L_x_70) ;  /* 0xfffffffd08e87547 */ /* 0x000fea000b83ffff */
.L_x_69:
[-C--:B------:R-:W-:Y:S02]  /*3e90*/  SHF.L.U32 R2, R2, R3.reuse, RZ ;  /* 0x0000000302027219 */ /* 0x080fe400000006ff */
[----:B------:R-:W-:Y:S01]  /*3ea0*/  SHF.L.U32 R0, R0, R3, RZ ;  /* 0x0000000300007219 */ /* 0x000fe200000006ff */
[----:B------:R-:W-:Y:S02]  /*3eb0*/  IMAD.SHL.U32 R3, R3, 0x20, RZ ;  /* 0x0000002003037824 */ /* 0x000fe400078e00ff */
[----:B------:R1:W-:Y:S04]  /*3ec0*/  ATOMS.OR RZ, [UR4+0x14], R2 ;  /* 0x00001402ffff798c */ /* 0x0003e8000b000004 */
[----:B------:R1:W-:Y:S04]  /*3ed0*/  ATOMS.OR RZ, [UR4+0x18], R0 ;  /* 0x00001800ffff798c */ /* 0x0003e8000b000004 */
[----:B------:R1:W-:Y:S01]  /*3ee0*/  STS [UR48+0x220], R3 ;  /* 0x00022003ff007988 */ /* 0x0003e20008000830 */
[----:B------:R-:W-:Y:S05]  /*3ef0*/  BRA `(.L_x_68) ;  /* 0x0000000000107947 */ /* 0x000fea0003800000 */
.L_x_67:
[----:B------:R-:W-:Y:S02]  /*3f00*/  MOV R0, 0xffffffff ;  /* 0xffffffff00007802 */ /* 0x000fe40000000f00 */
[----:B------:R-:W-:-:S03]  /*3f10*/  MOV R2, 0x3f40 ;  /* 0x00003f4000027802 */ /* 0x000fc60000000f00 */
[----:B------:R1:W-:Y:S04]  /*3f20*/  STS [UR48+0x220], R0 ;  /* 0x00022000ff007988 */ /* 0x0003e80008000830 */
[----:B-1-3-5:R-:W-:Y:S05]  /*3f30*/  CALL.REL.NOINC `($__internal_1_$__cuda_sm10x_tcgen05_guardrail_trap_phase_invalid_during_alloc) ;  /* 0x0000004400047944 */ /* 0x02afea0003c00000 */
.L_x_68:
[----:B------:R-:W-:Y:S05]  /*3f40*/  WARPSYNC.ALL ;  /* 0x0000000000007948 */ /* 0x000fea0003800000 */
[----:B------:R-:W2:Y:S01]  /*3f50*/  S2UR UR6, SR_CgaCtaId ;  /* 0x00000000000679c3 */ /* 0x000ea20000008800 */
[----:B------:R-:W-:Y:S01]  /*3f60*/  UMOV UR4, 0x400 ;  /* 0x0000040000047882 */ /* 0x000fe20000000000 */
[----:B------:R-:W-:-:S06]  /*3f70*/  NOP ;  /* 0x0000000000007918 */ /* 0x000fcc0000000000 */
[----:B------:R-:W-:Y:S06]  /*3f80*/  BAR.ARV 0x6, 0xa0 ;  /* 0x0182800000007b1d */ /* 0x000fec0000002000 */
[----:B------:R-:W-:Y:S01]  /*3f90*/  IMAD.MOV.U32 R8, RZ, RZ, 0x1 ;  /* 0x00000001ff087424 */ /* 0x000fe200078e00ff */
[----:B------:R-:W-:Y:S01]  /*3fa0*/  UMOV UR15, URZ ;  /* 0x000000ff000f7c82 */ /* 0x000fe20008000000 */
[----:B------:R-:W-:Y:S01]  /*3fb0*/  UMOV UR14, URZ ;  /* 0x000000ff000e7c82 */ /* 0x000fe20008000000 */
[----:B------:R-:W-:Y:S01]  /*3fc0*/  UMOV UR20, 0x0 ;  /* 0x0000000000147882 */ /* 0x000fe20000000000 */
[----:B------:R-:W-:Y:S01]  /*3fd0*/  UMOV UR21, 0x4100010 ;  /* 0x0410001000157882 */ /* 0x000fe20000000000 */
[----:B------:R-:W-:Y:S01]  /*3fe0*/  UMOV UR18, 0x0 ;  /* 0x0000000000127882 */ /* 0x000fe20000000000 */
[----:B------:R-:W-:Y:S01]  /*3ff0*/  UMOV UR19, 0x4100010 ;  /* 0x0410001000137882 */ /* 0x000fe20000000000 */
[----:B--2---:R-:W-:Y:S01]  /*4000*/  ULEA UR6, UR6, UR4, 0x18 ;  /* 0x0000000406067291 */ /* 0x004fe2000f8ec0ff */
[----:B------:R-:W2:Y:S03]  /*4010*/  LDCU.64 UR4, c[0x0][0x388] ;  /* 0x00007100ff0477ac */ /* 0x000ea60008000a00 */
[----:B------:R-:W-:-:S02]  /*4020*/  UIADD3 UR9, UPT, UPT, UR6, 0x2600, URZ ;  /* 0x0000260006097890 */ /* 0x000fc4000fffe0ff */
[----:B------:R-:W-:-:S03]  /*4030*/  UIADD3 UR10, UPT, UPT, UR6, 0x1d600, URZ ;  /* 0x0001d600060a7890 */ /* 0x000fc6000fffe0ff */
[----:B------:R-:W1:Y:S01]  /*4040*/  LDS R9, [UR6+0x220] ;  /* 0x00022006ff097984 */ /* 0x000e620008000800 */
[----:B------:R-:W-:Y:S02]  /*4050*/  USHF.R.U32.HI UR9, URZ, 0x4, UR9 ;  /* 0x00000004ff097899 */ /* 0x000fe40008011609 */
[----:B------:R-:W-:Y:S02]  /*4060*/  USHF.R.U32.HI UR10, URZ, 0x4, UR10 ;  /* 0x00000004ff0a7899 */ /* 0x000fe4000801160a */
[----:B------:R-:W-:Y:S02]  /*4070*/  ULOP3.LUT UR9, UR9, 0x3fff, URZ, 0xc0, !UPT ;  /* 0x00003fff09097892 */ /* 0x000fe4000f8ec0ff */
[----:B------:R-:W-:Y:S02]  /*4080*/  ULOP3.LUT UR10, UR10, 0x3fff, URZ, 0xc0, !UPT ;  /* 0x00003fff0a0a7892 */ /* 0x000fe4000f8ec0ff */
[----:B------:R-:W-:Y:S02]  /*4090*/  ULOP3.LUT UR9, UR9, 0x10000, URZ, 0xfc, !UPT ;  /* 0x0001000009097892 */ /* 0x000fe4000f8efcff */
[----:B--2---:R-:W-:-:S02]  /*40a0*/  UIADD3 UR4, UPT, UPT, UR4, 0x3f, URZ ;  /* 0x0000003f04047890 */ /* 0x004fc4000fffe0ff */
[----:B------:R-:W-:Y:S02]  /*40b0*/  ULOP3.LUT UR10, UR10, 0x10000, URZ, 0xfc, !UPT ;  /* 0x000100000a0a7892 */ /* 0x000fe4000f8efcff */
[----:B------:R-:W-:-:S04]  /*40c0*/  USHF.R.S32.HI UR7, URZ, 0x1f, UR4 ;  /* 0x0000001fff077899 */ /* 0x000fc80008011404 */
[----:B------:R-:W-:-:S03]  /*40d0*/  ULEA.HI UR7, UR7, UR4, URZ, 0x6 ;  /* 0x0000000407077291 */ /* 0x000fc6000f8f30ff */
[----:B------:R-:W2:Y:S01]  /*40e0*/  LDCU UR4, c[0x0][0x390] ;  /* 0x00007200ff0477ac */ /* 0x000ea20008000800 */
[----:B------:R-:W-:-:S04]  /*40f0*/  USHF.R.S32.HI UR7, URZ, 0x6, UR7 ;  /* 0x00000006ff077899 */ /* 0x000fc80008011407 */
[----:B------:R-:W-:Y:S02]  /*4100*/  UIMAD UR7, UR7, UR5, URZ ;  /* 0x00000005070772a4 */ /* 0x000fe4000f8e02ff */
[----:B------:R-:W-:-:S04]  /*4110*/  UIADD3 UR5, UPT, UPT, UR6, 0x1d8, URZ ;  /* 0x000001d806057890 */ /* 0x000fc8000fffe0ff */
[----:B------:R-:W-:Y:S01]  /*4120*/  UPRMT UR5, URZ, 0x654, UR5 ;  /* 0x00000654ff057896 */ /* 0x000fe20008000005 */
[C---:B-1----:R-:W-:Y:S01]  /*4130*/  VIADD R3, R9.reuse, 0x40 ;  /* 0x0000004009037836 */ /* 0x042fe20000000000 */
[----:B------:R-:W-:Y:S01]  /*4140*/  LOP3.LUT R2, R9, 0xffff, RZ, 0xc0, !PT ;  /* 0x0000ffff09027812 */ /* 0x000fe200078ec0ff */
[----:B--2---:R-:W-:-:S03]  /*4150*/  UIMAD UR4, UR7, UR4, URZ ;  /* 0x00000004070472a4 */ /* 0x004fc6000f8e02ff */
[----:B------:R-:W-:Y:S01]  /*4160*/  LOP3.LUT R3, R3, 0xffff, RZ, 0xc0, !PT ;  /* 0x0000ffff03037812 */ /* 0x000fe200078ec0ff */
[----:B------:R-:W-:Y:S02]  /*4170*/  UIADD3 UR16, UPT, UPT, UR4, -0x1, URZ ;  /* 0xffffffff04107890 */ /* 0x000fe4000fffe0ff */
[----:B------:R-:W-:Y:S02]  /*4180*/  UISETP.GE.AND UP2, UPT, UR4, 0x1, UPT ;  /* 0x000000010400788c */ /* 0x000fe4000bf46270 */
[----:B------:R1:W-:Y:S02]  /*4190*/  STL.64 [R1], R2 ;  /* 0x0000000201007387 */ /* 0x0003e40000100a00 */
[----:B-1----:R-:W-:-:S07]  /*41a0*/  CS2R R2, SRZ ;  /* 0x0000000000027805 */ /* 0x002fce000001ff00 */
.L_x_77:
[----:B-1----:R-:W-:-:S04]  /*41b0*/  SHF.L.U32 R5, R3, 0x1f, RZ ;  /* 0x0000001f03057819 */ /* 0x002fc800000006ff */
[----:B------:R-:W1:Y:S02]  /*41c0*/  SYNCS.PHASECHK.TRANS64.TRYWAIT P0, [UR6+0x1d0], R5 ;  /* 0x0001d005ff0075a7 */ /* 0x000e640008001106 */
[----:B-12---:R-:W-:Y:S05]  /*41d0*/  @!P0 BRA `(.L_x_71) ;  /* 0x0000003c004c8947 */ /* 0x006fea0003800000 */
.L_x_172:
[----:B-1----:R-:W1:Y:S01]  /*41e0*/  LDS.128 R4, [UR6+0x210] ;  /* 0x00021006ff047984 */ /* 0x002e620008000c00 */
[----:B------:R-:W-:Y:S01]  /*41f0*/  ULEA UR8, UR15, UR6, 0x3 ;  /* 0x000000060f087291 */ /* 0x000fe2000f8e18ff */
[----:B------:R-:W-:Y:S01]  /*4200*/  SHF.L.U32 R0, R8, 0x1f, RZ ;  /* 0x0000001f08007819 */ /* 0x000fe200000006ff */
[----:B------:R-:W-:Y:S01]  /*4210*/  @!PT LDS RZ, [RZ] ;  /* 0x00000000fffff984 */ /* 0x000fe20000000800 */
[----:B------:R-:W-:Y:S01]  /*4220*/  @!PT LDS RZ, [RZ] ;  /* 0x00000000fffff984 */ /* 0x000fe20000000800 */
[----:B------:R-:W-:Y:S01]  /*4230*/  @!PT LDS RZ, [RZ] ;  /* 0x00000000fffff984 */ /* 0x000fe20000000800 */
[----:B------:R-:W-:Y:S01]  /*4240*/  @!PT LDS RZ, [RZ] ;  /* 0x00000000fffff984 */ /* 0x000fe20000000800 */
[----:B------:R2:W-:Y:S06]  /*4250*/  MEMBAR.ALL.CTA ;  /* 0x0000000000007992 */ /* 0x0005ec0000008000 */
[----:B--2---:R-:W2:Y:S02]  /*4260*/  FENCE.VIEW.ASYNC.S ;  /* 0x00000000000073c6 */ /* 0x004ea40000000000 */
[----:B--2---:R-:W-:Y:S01]  /*4270*/  SYNCS.ARRIVE.TRANS64.RED.A1T0 RZ, [UR5], RZ ;  /* 0x000000ffffff79a7 */ /* 0x004fe20008100405 */
[----:B------:R-:W2:Y:S01]  /*4280*/  SYNCS.PHASECHK.TRANS64.TRYWAIT P0, [UR8+0x1f0], R0 ;  /* 0x0001f000ff0075a7 */ /* 0x000ea20008001108 */
[----:B-1----:R-:W-:Y:S01]  /*4290*/  LOP3.LUT P2, RZ, R6, 0x1, RZ, 0xc0, !PT ;  /* 0x0000000106ff7812 */ /* 0x002fe2000784c0ff */
[----:B--2---:R-:W-:-:S12]  /*42a0*/  @!P0 BRA `(.L_x_72) ;  /* 0x0000003c00308947 */ /* 0x004fd80003800000 */
.L_x_174:
[----:B------:R-:W-:Y:S05]  /*42b0*/  BRA.U !UP2, `(.L_x_73) ;  /* 0x000000010ac47547 */ /* 0x000fea000b800000 */
[----:B-1----:R-:W-:Y:S01]  /*42c0*/  IMAD.U32 R0, RZ, RZ, UR15 ;  /* 0x0000000fff007e24 */ /* 0x002fe2000f8e00ff */
[----:B------:R-:W-:-:S04]  /*42d0*/  ULEA UR4, UR14, UR6, 0x3 ;  /* 0x000000060e047291 */ /* 0x000fc8000f8e18ff */
[----:B------:R-:W-:Y:S02]  /*42e0*/  LEA R4, R0, R1, 0x2 ;  /* 0x0000000100047211 */ /* 0x000fe400078e10ff */
[----:B------:R-:W-:-:S04]  /*42f0*/  SHF.L.U32 R0, R2, 0x1f, RZ ;  /* 0x0000001f02007819 */ /* 0x000fc800000006ff */
[----:B------:R-:W5:Y:S01]  /*4300*/  LDL R4, [R4] ;  /* 0x0000000004047983 */ /* 0x000f620000100800 */
[----:B------:R1:W2:Y:S01]  /*4310*/  SYNCS.PHASECHK.TRANS64.TRYWAIT P1, [UR4], R0 ;  /* 0x00000000ff0075a7 */ /* 0x0002a20008021104 */
[----:B------:R-:W-:Y:S01]  /*4320*/  UPLOP3.LUT UP3, UPT, UPT, UPT, UPT, 0x40, 0x4 ;  /* 0x000000000004789c */ /* 0x000fe20003f6e870 */
[----:B------:R-:W-:Y:S01]  /*4330*/  UMOV UR13, UR16 ;  /* 0x00000010000d7c82 */ /* 0x000fe20008000000 */
[----:B------:R-:W-:-:S09]  /*4340*/  UMOV UR12, UR14 ;  /* 0x0000000e000c7c82 */ /* 0x000fd20008000000 */
.L_x_76:
[----:B------:R-:W-:Y:S01]  /*4350*/  ULEA UR7, UR12, UR6, 0x3 ;  /* 0x000000060c077291 */ /* 0x000fe2000f8e18ff */
[----:B-12-4-:R-:W-:Y:S11]  /*4360*/  @P1 BRA `(.L_x_74) ;  /* 0x00000000000c1947 */ /* 0x016ff60003800000 */
[----:B------:R-:W-:Y:S04]  /*4370*/  SHF.L.U32 R5, R2, 0x1f, RZ ;  /* 0x0000001f02057819 */ /* 0x000fe800000006ff */
[----:B------:R-:W2:Y:S02]  /*4380*/  SYNCS.PHASECHK.TRANS64.TRYWAIT P0, [UR7], R5 ;  /* 0x00000005ff0075a7 */ /* 0x000ea40008001107 */
[----:B--2---:R-:W-:Y:S05]  /*4390*/  @!P0 BRA `(.L_x_75) ;  /* 0x0000003c000c8947 */ /* 0x004fea0003800000 */
.L_x_74:
[----:B------:R-:W-:Y:S01]  /*43a0*/  UISETP.NE.AND UP0, UPT, UR13, URZ, UPT ;  /* 0x000000ff0d00728c */ /* 0x000fe2000bf05270 */
[----:B------:R-:W-:Y:S01]  /*43b0*/  PLOP3.LUT P1, PT, PT, PT, PT, 0x80, 0x8 ;  /* 0x000000000008781c */ /* 0x000fe20003f2f070 */
[----:B------:R-:W-:Y:S02]  /*43c0*/  UIADD3 UR14, UPT, UPT, UR12, 0x1, URZ ;  /* 0x000000010c0e7890 */ /* 0x000fe4000fffe0ff */
[----:B------:R-:W-:Y:S02]  /*43d0*/  ULEA UR22, UR12, UR10, 0x8 ;  /* 0x0000000a0c167291 */ /* 0x000fe4000f8e40ff */
[----:B------:R-:W-:Y:S01]  /*43e0*/  UISETP.NE.AND UP1, UPT, UR14, 0x1b, UPT ;  /* 0x0000001b0e00788c */ /* 0x000fe2000bf25270 */
[----:B------:R-:W-:Y:S01]  /*43f0*/  PLOP3.LUT P0, PT, PT, PT, UP0, 0x80, 0x8 ;  /* 0x000000000008781c */ /* 0x000fe20003f0f008 */
[----:B------:R-:W-:Y:S02]  /*4400*/  ULEA UR24, UR12, UR9, 0x8 ;  /* 0x000000090c187291 */ /* 0x000fe4000f8e40ff */
[----:B------:R-:W-:Y:S02]  /*4410*/  USEL UR11, URZ, 0x1, UP1 ;  /* 0x00000001ff0b7887 */ /* 0x000fe40008800000 */
[----:B------:R-:W-:Y:S02]  /*4420*/  USEL UR14, UR14, URZ, UP1 ;  /* 0x000000ff0e0e7287 */ /* 0x000fe40008800000 */
[----:B------:R-:W-:Y:S02]  /*4430*/  UIADD3 UR26, UPT, UPT, UR22, 0x2, URZ ;  /* 0x00000002161a7890 */ /* 0x000fe4000fffe0ff */
[----:B------:R-:W-:Y:S01]  /*4440*/  @UP0 ULEA UR4, UR14, UR6, 0x3 ;  /* 0x000000060e040291 */ /* 0x000fe2000f8e18ff */
[----:B------:R-:W-:Y:S01]  /*4450*/  LOP3.LUT R2, R2, UR11, RZ, 0x3c, !PT ;  /* 0x0000000b02027c12 */ /* 0x000fe2000f8e3cff */
[----:B------:R-:W-:Y:S02]  /*4460*/  UIADD3 UR28, UPT, UPT, UR24, 0x2, URZ ;  /* 0x00000002181c7890 */ /* 0x000fe4000fffe0ff */
[----:B------:R-:W-:Y:S01]  /*4470*/  UIADD3 UR17, UPT, UPT, UR7, 0xd8, URZ ;  /* 0x000000d807117890 */ /* 0x000fe2000fffe0ff */
[----:B-1----:R-:W-:Y:S01]  /*4480*/  @P0 SHF.L.U32 R0, R2, 0x1f, RZ ;  /* 0x0000001f02000819 */ /* 0x002fe200000006ff */
[----:B------:R-:W-:Y:S01]  /*4490*/  UIADD3 UR7, UPT, UPT, UR13, 0x1, URZ ;  /* 0x000000010d077890 */ /* 0x000fe2000fffe0ff */
[----:B------:R-:W-:Y:S02]  /*44a0*/  UMOV UR23, 0x80004020 ;  /* 0x8000402000177882 */ /* 0x000fe40000000000 */
[----:B------:R4:W1:Y:S01]  /*44b0*/  @P0 SYNCS.PHASECHK.TRANS64.TRYWAIT P1, [UR4], R0 ;  /* 0x00000000ff0005a7 */ /* 0x0008620008021104 */
[----:B------:R-:W-:Y:S11]  /*44c0*/  ELECT P0, URZ, PT ;  /* 0x0000000000ff782f */ /* 0x000ff60003800000 */
[----:B------:R-:W-:Y:S02]  /*44d0*/  @!UPT UIADD3 URZ, UPT, UPT, URZ, URZ, URZ ;  /* 0x000000fffffff290 */ /* 0x000fe4000fffe0ff */
[C---:B-----5:R-:W-:Y:S02]  /*44e0*/  @P0 R2UR.BROADCAST UR11, R4.reuse ;  /* 0x00000000040b02ca */ /* 0x060fe400008e0000 */
[----:B------:R-:W-:Y:S11]  /*44f0*/  ELECT P0, URZ, PT ;  /* 0x0000000000ff782f */ /* 0x000ff60003800000 */
[----:B------:R-:W-:Y:S02]  /*4500*/  @!UPT UIADD3 URZ, UPT, UPT, URZ, URZ, URZ ;  /* 0x000000fffffff290 */ /* 0x000fe4000fffe0ff */
[----:B------:R-:W-:Y:S01]  /*4510*/  @P0 R2UR.BROADCAST UR4, R4 ;  /* 0x00000000040402ca */ /* 0x000fe200008e0000 */
[----:B------:R-:W-:Y:S02]  /*4520*/  UISETP.GT.U32.AND UP0, UPT, UR7, 0x1, UPT ;  /* 0x000000010700788c */ /* 0x000fe4000bf04070 */
[----:B------:R-:W-:Y:S01]  /*4530*/  UIADD3 UR13, UPT, UPT, UR13, -0x1, URZ ;  /* 0xffffffff0d0d7890 */ /* 0x000fe2000fffe0ff */
[----:B------:R-:W-:Y:S01]  /*4540*/  UMOV UR25, 0x80004020 ;  /* 0x8000402000197882 */ /* 0x000fe20000000000 */
[----:B------:R-:W-:Y:S01]  /*4550*/  UMOV UR27, 0x80004020 ;  /* 0x80004020001b7882 */ /* 0x000fe20000000000 */
[----:B------:R-:W-:Y:S01]  /*4560*/  UMOV UR29, 0x80004020 ;  /* 0x80004020001d7882 */ /* 0x000fe20000000000 */
[----:B------:R-:W-:Y:S01]  /*4570*/  UMOV UR12, UR14 ;  /* 0x0000000e000c7c82 */ /* 0x000fe20008000000 */
[----:B------:R4:W-:Y:S01]  /*4580*/  UTCQMMA gdesc[UR24], gdesc[UR22], tmem[UR11], tmem[UR20], idesc[UR21], UP3 ;  /* 0x00ff1416180075ea */ /* 0x0009e2000980030b */
[----:B------:R-:W-:Y:S04]  /*4590*/  UPLOP3.LUT UP3, UPT, UPT, UPT, UPT, 0x80, 0x8 ;  /* 0x000000000008789c */ /* 0x000fe80003f6f070 */
[----:B------:R4:W-:Y:S01]  /*45a0*/  UTCQMMA gdesc[UR28], gdesc[UR26], tmem[UR4], tmem[UR18], idesc[UR19], UPT ;  /* 0x00ff121a1c0075ea */ /* 0x0009e2000b800304 */
[----:B------:R4:W-:Y:S01]  /*45b0*/  UTCBAR [UR17], URZ ;  /* 0x000000ff110073e9 */ /* 0x0009e200080000ff */
[----:B------:R-:W-:Y:S05]  /*45c0*/  BRA.U UP0, `(.L_x_76) ;  /* 0xfffffffd00607547 */ /* 0x000fea000b83ffff */
.L_x_73:
[----:B------:R-:W-:Y:S01]  /*45d0*/  UIADD3 UR15, UPT, UPT, UR15, 0x1, URZ ;  /* 0x000000010f0f7890 */ /* 0x000fe2000fffe0ff */
[----:B------:R-:W-:Y:S01]  /*45e0*/  LOP3.LUT R3, R3, 0x1, RZ, 0x3c, !PT ;  /* 0x0000000103037812 */ /* 0x000fe200078e3cff */
[----:B------:R-:W-:Y:S02]  /*45f0*/  UIADD3 UR8, UPT, UPT, UR8, 0x1e0, URZ ;  /* 0x000001e008087890 */ /* 0x000fe4000fffe0ff */
[----:B------:R-:W-:-:S04]  /*4600*/  UISETP.NE.AND UP0, UPT, UR15, 0x2, UPT ;  /* 0x000000020f00788c */ /* 0x000fc8000bf05270 */
[----:B----4-:R-:W-:Y:S02]  /*4610*/  USEL UR4, URZ, 0x1, UP0 ;  /* 0x00000001ff047887 */ /* 0x010fe40008000000 */
[----:B------:R-:W-:Y:S01]  /*4620*/  USEL UR15, UR15, URZ, UP0 ;  /* 0x000000ff0f0f7287 */ /* 0x000fe20008000000 */
[----:B------:R2:W-:Y:S03]  /*4630*/  UTCBAR [UR8], URZ ;  /* 0x000000ff080073e9 */ /* 0x0005e600080000ff */
[----:B------:R-:W-:Y:S01]  /*4640*/  LOP3.LUT R8, R8, UR4, RZ, 0x3c, !PT ;  /* 0x0000000408087c12 */ /* 0x000fe2000f8e3cff */
[----:B------:R-:W-:Y:S07]  /*4650*/  @P2 BRA `(.L_x_77) ;  /* 0xfffffff800d42947 */ /* 0x000fee000383ffff */
[----:B------:R-:W4:Y:S01]  /*4660*/  S2UR UR4, SR_CgaCtaId ;  /* 0x00000000000479c3 */ /* 0x000f220000008800 */
[----:B------:R-:W-:Y:S01]  /*4670*/  ELECT P0, URZ, PT ;  /* 0x0000000000ff782f */ /* 0x000fe20003800000 */
[----:B-1----:R-:W-:Y:S01]  /*4680*/  IMAD.MOV.U32 R0, RZ, RZ, 0x1 ;  /* 0x00000001ff007424 */ /* 0x002fe200078e00ff */
[----:B------:R-:W-:Y:S01]  /*4690*/  UIADD3 UR6, UPT, UPT, UR6, 0x1f0, URZ ;  /* 0x000001f006067890 */ /* 0x000fe2000fffe0ff */
[----:B------:R-:W-:Y:S01]  /*46a0*/  SHF.L.U32 R3, R8, 0x1f, RZ ;  /* 0x0000001f08037819 */ /* 0x000fe200000006ff */
[----:B------:R-:W-:-:S03]  /*46b0*/  UMOV UR5, 0x40 ;  /* 0x0000004000057882 */ /* 0x000fc60000000000 */
[----:B------:R-:W-:Y:S01]  /*46c0*/  UVIRTCOUNT.DEALLOC.SMPOOL 0x80 ;  /* 0x000000800000784c */ /* 0x000fe20000000000 */
[----:B----4-:R-:W-:Y:S02]  /*46d0*/  ULEA UR4, UR4, UR5, 0x18 ;  /* 0x0000000504047291 */ /* 0x010fe4000f8ec0ff */
[----:B------:R-:W-:-:S07]  /*46e0*/  ULEA UR5, UR15, UR6, 0x3 ;  /* 0x000000060f057291 */ /* 0x000fce000f8e18ff */
[----:B------:R1:W-:Y:S02]  /*46f0*/  @P0 STS.U8 [UR4+0x1c], R0 ;  /* 0x00001c00ff000988 */ /* 0x0003e40008000004 */
[----:B------:R-:W4:Y:S02]  /*4700*/  SYNCS.PHASECHK.TRANS64.TRYWAIT P0, [UR5], R3 ;  /* 0x00000003ff0075a7 */ /* 0x000f240008001105 */
[----:B-1--4-:R-:W-:Y:S05]  /*4710*/  @!P0 BRA `(.L_x_78) ;  /* 0x0000003800448947 */ /* 0x012fea0003800000 */
.L_x_177:
[----:B------:R-:W-:-:S04]  /*4720*/  UIADD3 UR7, UPT, UPT, UR15, 0x1, URZ ;  /* 0x000000010f077890 */ /* 0x000fc8000fffe0ff */
[----:B------:R-:W-:-:S04]  /*4730*/  UISETP.NE.AND UP0, UPT, UR7, 0x2, UPT ;  /* 0x000000020700788c */ /* 0x000fc8000bf05270 */
[----:B------:R-:W-:Y:S02]  /*4740*/  USEL UR5, URZ, 0x1, UP0 ;  /* 0x00000001ff057887 */ /* 0x000fe40008000000 */
[----:B------:R-:W-:-:S04]  /*4750*/  USEL UR7, UR7, URZ, UP0 ;  /* 0x000000ff07077287 */ /* 0x000fc80008000000 */
[----:B------:R-:W-:Y:S01]  /*4760*/  ULEA UR7, UR7, UR6, 0x3 ;  /* 0x0000000607077291 */ /* 0x000fe2000f8e18ff */
[----:B-1----:R-:W-:-:S04]  /*4770*/  LOP3.LUT R3, R8, UR5, RZ, 0x3c, !PT ;  /* 0x0000000508037c12 */ /* 0x002fc8000f8e3cff */
[----:B------:R-:W-:-:S04]  /*4780*/  SHF.L.U32 R3, R3, 0x1f, RZ ;  /* 0x0000001f03037819 */ /* 0x000fc800000006ff */
[----:B------:R-:W1:Y:S02]  /*4790*/  SYNCS.PHASECHK.TRANS64.TRYWAIT P0, [UR7], R3 ;  /* 0x00000003ff0075a7 */ /* 0x000e640008001107 */
[----:B-1----:R-:W-:Y:S05]  /*47a0*/  @!P0 BRA `(.L_x_79) ;  /* 0x0000003800388947 */ /* 0x002fea0003800000 */
.L_x_179:
[----:B------:R-:W-:Y:S01]  /*47b0*/  NOP ;  /* 0x0000000000007918 */ /* 0x000fe20000000000 */
[----:B-1----:R-:W1:Y:S01]  /*47c0*/  LDS R0, [UR4+0x14] ;  /* 0x00001404ff007984 */ /* 0x002e620008000800 */
[----:B------:R-:W-:Y:S01]  /*47d0*/  LOP3.LUT R2, R9, 0xffff, RZ, 0xc0, !PT ;  /* 0x0000ffff09027812 */ /* 0x000fe200078ec0ff */
[----:B------:R-:W-:Y:S02]  /*47e0*/  IMAD.MOV.U32 R3, RZ, RZ, 0xffff ;  /* 0x0000ffffff037424 */ /* 0x000fe400078e00ff */
[----:B------:R-:W-:Y:S01]  /*47f0*/  IMAD.MOV.U32 R5, RZ, RZ, 0x1 ;  /* 0x00000001ff057424 */ /* 0x000fe200078e00ff */
[----:B------:R-:W-:-:S04]  /*4800*/  SHF.R.U32.HI R2, RZ, 0x5, R2 ;  /* 0x00000005ff027819 */ /* 0x000fc80000011602 */
[-C--:B------:R-:W-:Y:S02]  /*4810*/  SHF.L.U32 R3, R3, R2.reuse, RZ ;  /* 0x0000000203037219 */ /* 0x080fe400000006ff */
[----:B------:R-:W-:Y:S02]  /*4820*/  SHF.L.U32 R5, R5, R2, RZ ;  /* 0x0000000205057219 */ /* 0x000fe400000006ff */
[----:B-1----:R-:W-:-:S04]  /*4830*/  LOP3.LUT R0, R0, R3, RZ, 0xc0, !PT ;  /* 0x0000000300007212 */ /* 0x002fc800078ec0ff */
[----:B------:R-:W-:-:S13]  /*4840*/  ISETP.NE.AND P0, PT, R0, R3, PT ;  /* 0x000000030000720c */ /* 0x000fda0003f05270 */
[----:B------:R-:W-:Y:S05]  /*4850*/  @P0 BRA `(.L_x_80) ;  /* 0x00000000005c0947 */ /* 0x000fea0003800000 */
[----:B------:R-:W1:Y:S02]  /*4860*/  LDS R0, [UR4+0x18] ;  /* 0x00001804ff007984 */ /* 0x000e640008000800 */
[----:B-1----:R-:W-:-:S04]  /*4870*/  LOP3.LUT R0, R0, R5, RZ, 0xc0, !PT ;  /* 0x0000000500007212 */ /* 0x002fc800078ec0ff */
[----:B------:R-:W-:-:S13]  /*4880*/  ISETP.NE.AND P0, PT, R0, R5, PT ;  /* 0x000000050000720c */ /* 0x000fda0003f05270 */
[----:B------:R-:W-:Y:S05]  /*4890*/  @P0 BRA `(.L_x_81) ;  /* 0x0000000000400947 */ /* 0x000fea0003800000 */
[----:B--2---:R-:W-:Y:S01]  /*48a0*/  R2UR UR8, R3 ;  /* 0x00000000030872ca */ /* 0x004fe200000e0000 */
[----:B------:R-:W1:Y:S01]  /*48b0*/  S2R R2, SR_LANEID ;  /* 0x0000000000027919 */ /* 0x000e620000000000 */
[----:B------:R-:W-:Y:S01]  /*48c0*/  LOP3.LUT R5, RZ, R5, RZ, 0x33, !PT ;  /* 0x00000005ff057212 */ /* 0x000fe200078e33ff */
[----:B------:R-:W-:Y:S02]  /*48d0*/  VOTEU.ANY UR7, UPT, PT ;  /* 0x0000000000077886 */ /* 0x000fe400038e0100 */
[----:B------:R-:W-:Y:S01]  /*48e0*/  UFLO.U32 UR7, UR7 ;  /* 0x00000007000772bd */ /* 0x000fe200080e0000 */
[----:B------:R-:W2:Y:S07]  /*48f0*/  REDUX UR5, R5 ;  /* 0x00000000050573c4 */ /* 0x000eae0000000000 */
[----:B------:R-:W-:-:S06]  /*4900*/  ULOP3.LUT UR8, URZ, UR8, URZ, 0x33, !UPT ;  /* 0x00000008ff087292 */ /* 0x000fcc000f8e33ff */
[----:B------:R-:W-:-:S04]  /*4910*/  IMAD.U32 R0, RZ, RZ, UR8 ;  /* 0x00000008ff007e24 */ /* 0x000fc8000f8e00ff */
[----:B------:R-:W4:Y:S02]  /*4920*/  REDUX UR6, R0 ;  /* 0x00000000000673c4 */ /* 0x000f240000000000 */
[----:B------:R1:W-:Y:S02]  /*4930*/  UTCATOMSWS.AND URZ, UR8 ;  /* 0x0000000800ff79e3 */ /* 0x0003e40008000000 */
[----:B-1----:R-:W-:Y:S01]  /*4940*/  ISETP.EQ.U32.AND P0, PT, R2, UR7, PT ;  /* 0x0000000702007c0c */ /* 0x002fe2000bf02070 */
[----:B--2---:R-:W-:Y:S02]  /*4950*/  IMAD.U32 R2, RZ, RZ, UR5 ;  /* 0x00000005ff027e24 */ /* 0x004fe4000f8e00ff */
[----:B----4-:R-:W-:-:S10]  /*4960*/  IMAD.U32 R3, RZ, RZ, UR6 ;  /* 0x00000006ff037e24 */ /* 0x010fd4000f8e00ff */
[----:B------:R1:W-:Y:S04]  /*4970*/  @P0 ATOMS.AND RZ, [UR4+0x14], R3 ;  /* 0x00001403ffff098c */ /* 0x0003e8000a800004 */
[----:B------:R1:W-:Y:S01]  /*4980*/  @P0 ATOMS.AND RZ, [UR4+0x18], R2 ;  /* 0x00001802ffff098c */ /* 0x0003e2000a800004 */
[----:B------:R-:W-:Y:S05]  /*4990*/  BRA `(.L_x_82) ;  /* 0x0000000000147947 */ /* 0x000fea0003800000 */
.L_x_81:
[----:B------:R-:W-:Y:S02]  /*49a0*/  MOV R2, 0x49c0 ;  /* 0x000049c000027802 */ /* 0x000fe40000000f00 */
[----:B--23-5:R-:W-:Y:S05]  /*49b0*/  CALL.REL.NOINC `($__internal_0_$__cuda_sm10x_tcgen05_guardrail_trap_col_being_dealloced_not_returned_by_alloc) ;  /* 0x0000003800587944 */ /* 0x02cfea0003c00000 */
[----:B------:R-:W-:Y:S05]  /*49c0*/  BRA `(.L_x_82) ;  /* 0x0000000000087947 */ /* 0x000fea0003800000 */
.L_x_80:
[----:B------:R-:W-:Y:S02]  /*49d0*/  MOV R2, 0x49f0 ;  /* 0x000049f000027802 */ /* 0x000fe40000000f00 */
[----:B--23-5:R-:W-:Y:S05]  /*49e0*/  CALL.REL.NOINC `($__internal_2_$__cuda_sm10x_tcgen05_guardrail_trap_unallocated_columns_being_dealloced) ;  /* 0x0000003800647944 */ /* 0x02cfea0003c00000 */
.L_x_82:
[----:B------:R-:W-:Y:S01]  /*49f0*/  NOP ;  /* 0x0000000000007918 */ /* 0x000fe20000000000 */
[----:B------:R-:W-:Y:S05]  /*4a00*/  EXIT ;  /* 0x000000000000794d */ /* 0x000fea0003800000 */
.L_x_66:
[----:B------:R-:W-:-:S09]  /*4a10*/  UISETP.NE.OR UP1, UPT, UR6, 0x3, !UP1 ;  /* 0x000000030600788c */ /* 0x000fd2000cf25670 */
[----:B------:R-:W-:Y:S05]  /*4a20*/  BRA.U UP1, `(.L_x_83) ;  /* 0x0000000901e07547 */ /* 0x000fea000b800000 */
[----:B------:R-:W1:Y:S01]  /*4a30*/  LDC.64 R8, c[0x0][0x888] ;  /* 0x00022200ff087b82 */ /* 0x000e620000000a00 */
[----:B------:R-:W-:Y:S01]  /*4a40*/  UMOV UR14, 0x400 ;  /* 0x00000400000e7882 */ /* 0x000fe20000000000 */
[----:B------:R-:W-:Y:S01]  /*4a50*/  IMAD.MOV.U32 R31, RZ, RZ, 0x1 ;  /* 0x00000001ff1f7424 */ /* 0x000fe200078e00ff */
[----:B------:R-:W-:Y:S01]  /*4a60*/  ULEA UR14, UR48, UR14, 0x18 ;  /* 0x0000000e300e7291 */ /* 0x000fe2000f8ec0ff */
[----:B------:R-:W-:Y:S01]  /*4a70*/  IMAD.MOV.U32 R30, RZ, RZ, RZ ;  /* 0x000000ffff1e7224 */ /* 0x000fe200078e00ff */
[----:B------:R-:W-:Y:S01]  /*4a80*/  UPLOP3.LUT UP0, UPT, UPT, UPT, UPT, 0x40, 0x4 ;  /* 0x000000000004789c */ /* 0x000fe20003f0e870 */
[----:B------:R-:W-:Y:S01]  /*4a90*/  IMAD.MOV.U32 R28, RZ, RZ, 0x1000 ;  /* 0x00001000ff1c7424 */ /* 0x000fe200078e00ff */
[----:B------:R-:W-:Y:S01]  /*4aa0*/  UIADD3 UR4, UPT, UPT, UR14, 0x1b0, URZ ;  /* 0x000001b00e047890 */ /* 0x000fe2000fffe0ff */
[----:B------:R-:W2:Y:S01]  /*4ab0*/  LDC R0, c[0x0][0xb30] ;  /* 0x0002cc00ff007b82 */ /* 0x000ea20000000800 */
[----:B------:R-:W-:Y:S02]  /*4ac0*/  UIADD3 UR16, UPT, UPT, UR14, 0x1d8, URZ ;  /* 0x000001d80e107890 */ /* 0x000fe4000fffe0ff */
[----:B------:R-:W-:-:S02]  /*4ad0*/  UPRMT UR48, UR48, 0x654, UR4 ;  /* 0x0000065430307896 */ /* 0x000fc40008000004 */
[----:B------:R-:W-:-:S03]  /*4ae0*/  UPRMT UR16, URZ, 0x654, UR16 ;  /* 0x00000654ff107896 */ /* 0x000fc60008000010 */
[----:B------:R-:W4:Y:S08]  /*4af0*/  LDC R23, c[0x0][0x370] ;  /* 0x0000dc00ff177b82 */ /* 0x000f300000000800 */
[----:B------:R-:W3:Y:S01]  /*4b00*/  LDC R2, c[0x0][0xb0c] ;  /* 0x0002c300ff027b82 */ /* 0x000ee20000000800 */
[----:B-1----:R-:W-:-:S04]  /*4b10*/  ISETP.NE.U32.AND P0, PT, R8, RZ, PT ;  /* 0x000000ff0800720c */ /* 0x002fc80003f05070 */
[----:B------:R-:W-:-:S03]  /*4b20*/  ISETP.NE.AND.EX P0, PT, R9, RZ, PT, P0 ;  /* 0x000000ff0900720c */ /* 0x000fc60003f05300 */
[----:B------:R-:W1:Y:S01]  /*4b30*/  LDC R18, c[0x0][0xb20] ;  /* 0x0002c800ff127b82 */ /* 0x000e620000000800 */
[----:B--2---:R-:W-:-:S07]  /*4b40*/  ISETP.NE.AND P1, PT, R0, 0x1, PT ;  /* 0x000000010000780c */ /* 0x004fce0003f25270 */
[----:B------:R-:W2:Y:S02]  /*4b50*/  LDC.64 R32, c[0x0][0x348] ;  /* 0x0000d200ff207b82 */ /* 0x000ea40000000a00 */
[----:B------:R-:W-:-:S06]  /*4b60*/  VOTEU.ANY UP2, P0 ;  /* 0x0000000000ff7886 */ /* 0x000fcc0000040100 */
[----:B------:R-:W1:Y:S08]  /*4b70*/  LDC.64 R20, c[0x0][0xb10] ;  /* 0x0002c400ff147b82 */ /* 0x000e700000000a00 */
[----:B------:R-:W1:Y:S08]  /*4b80*/  LDC.64 R6, c[0x0][0xb18] ;  /* 0x0002c600ff067b82 */ /* 0x000e700000000a00 */
[----:B------:R-:W1:Y:S08]  /*4b90*/  LDC.64 R4, c[0x0][0xb28] ;  /* 0x0002ca00ff047b82 */ /* 0x000e700000000a00 */
[----:B------:R-:W1:Y:S08]  /*4ba0*/  LDC.64 R16, c[0x0][0x890] ;  /* 0x00022400ff107b82 */ /* 0x000e700000000a00 */
[----:B---34-:R-:W1:Y:S02]  /*4bb0*/  LDC R22, c[0x0][0x374] ;  /* 0x0000dd00ff167b82 */ /* 0x018e640000000800 */
.L_x_91:
[----:B------:R-:W-:Y:S04]  /*4bc0*/  SHF.L.U32 R3, R30, 0x1f, RZ ;  /* 0x0000001f1e037819 */ /* 0x000fe800000006ff */
[----:B---3--:R-:W3:Y:S02]  /*4bd0*/  SYNCS.PHASECHK.TRANS64.TRYWAIT P0, [UR14+0x1d0], R3 ;  /* 0x0001d003ff0075a7 */ /* 0x008ee4000800110e */
[----:B---3--:R-:W-:Y:S05]  /*4be0*/  @!P0 BRA `(.L_x_84) ;  /* 0x0000003400408947 */ /* 0x008fea0003800000 */
.L_x_181:
[----:B------:R-:W-:Y:S01]  /*4bf0*/  ISETP.GE.AND P0, PT, R40, 0x1, PT ;  /* 0x000000012800780c */ /* 0x000fe20003f06270 */
[----:B------:R-:W4:Y:S01]  /*4c00*/  LDS.128 R24, [UR14+0x210] ;  /* 0x0002100eff187984 */ /* 0x000f220008000c00 */
[C---:B-1----:R-:W-:Y:S02]  /*4c10*/  ISETP.NE.U32.AND P5, PT, R16.reuse, RZ, PT ;  /* 0x000000ff1000720c */ /* 0x042fe40003fa5070 */
[----:B------:R-:W-:Y:S02]  /*4c20*/  ISETP.NE.U32.AND P4, PT, R16, RZ, PT ;  /* 0x000000ff1000720c */ /* 0x000fe40003f85070 */
[C---:B------:R-:W-:Y:S02]  /*4c30*/  ISETP.NE.AND.EX P5, PT, R17.reuse, RZ, PT, P5 ;  /* 0x000000ff1100720c */ /* 0x040fe40003fa5350 */
[----:B------:R-:W-:Y:S01]  /*4c40*/  ISETP.NE.AND.EX P4, PT, R17, RZ, PT, P4 ;  /* 0x000000ff1100720c */ /* 0x000fe20003f85340 */
[----:B------:R-:W-:Y:S01]  /*4c50*/  @!PT LDS RZ, [RZ] ;  /* 0x00000000fffff984 */ /* 0x000fe20000000800 */
[----:B------:R-:W-:Y:S01]  /*4c60*/  @!PT LDS RZ, [RZ] ;  /* 0x00000000fffff984 */ /* 0x000fe20000000800 */
[----:B------:R-:W-:Y:S01]  /*4c70*/  @!PT LDS RZ, [RZ] ;  /* 0x00000000fffff984 */ /* 0x000fe20000000800 */
[----:B------:R-:W-:Y:S01]  /*4c80*/  @!PT LDS RZ, [RZ] ;  /* 0x00000000fffff984 */ /* 0x000fe20000000800 */
[----:B------:R1:W-:Y:S06]  /*4c90*/  MEMBAR.ALL.CTA ;  /* 0x0000000000007992 */ /* 0x0003ec0000008000 */
[----:B-1----:R-:W1:Y:S01]  /*4ca0*/  FENCE.VIEW.ASYNC.S ;  /* 0x00000000000073c6 */ /* 0x002e620000000000 */
[----:B------:R-:W-:Y:S01]  /*4cb0*/  SHF.L.U32 R29, R31, 0x1f, RZ ;  /* 0x0000001f1f1d7819 */ /* 0x000fe200000006ff */
[----:B-1----:R-:W-:Y:S01]  /*4cc0*/  SYNCS.ARRIVE.TRANS64.RED.A1T0 RZ, [UR16], RZ ;  /* 0x000000ffffff79a7 */ /* 0x002fe20008100410 */
[----:B----4-:R-:W-:Y:S11]  /*4cd0*/  LOP3.LUT P3, RZ, R26, 0x1, RZ, 0xc0, !PT ;  /* 0x000000011aff7812 */ /* 0x010ff6000786c0ff */
[----:B------:R-:W-:Y:S02]  /*4ce0*/  @!UPT UIADD3 URZ, UPT, UPT, URZ, URZ, URZ ;  /* 0x000000fffffff290 */ /* 0x000fe4000fffe0ff */
[----:B------:R-:W-:Y:S02]  /*4cf0*/  @P3 MOV R13, R24 ;  /* 0x00000018000d3202 */ /* 0x000fe40000000f00 */
[----:B------:R-:W-:Y:S01]  /*4d00*/  @P3 LOP3.LUT R8, R25, 0xffff, RZ, 0xc0, !PT ;  /* 0x0000ffff19083812 */ /* 0x000fe200078ec0ff */
[----:B------:R-:W-:Y:S06]  /*4d10*/  @!P0 BRA `(.L_x_85) ;  /* 0x0000000000a48947 */ /* 0x000fec0003800000 */
[----:B------:R-:W-:Y:S01]  /*4d20*/  IMAD.HI.U32 R35, R22, R7, RZ ;  /* 0x0000000716237227 */ /* 0x000fe200078e00ff */
[----:B------:R-:W-:Y:S02]  /*4d30*/  ISETP.NE.AND P0, PT, R6, 0x1, PT ;  /* 0x000000010600780c */ /* 0x000fe40003f05270 */
[----:B------:R-:W-:Y:S01]  /*4d40*/  ISETP.NE.AND P2, PT, R40, 0x1, PT ;  /* 0x000000012800780c */ /* 0x000fe20003f45270 */
[----:B------:R-:W-:Y:S01]  /*4d50*/  IMAD.HI.U32 R34, R23, R20, RZ ;  /* 0x0000001417227227 */ /* 0x000fe200078e00ff */
[----:B------:R-:W-:Y:S02]  /*4d60*/  SHF.R.U32.HI R35, RZ, R18, R35 ;  /* 0x00000012ff237219 */ /* 0x000fe40000011623 */
[----:B------:R-:W-:Y:S01]  /*4d70*/  ISETP.NE.AND P6, PT, R2, 0x1, PT ;  /* 0x000000010200780c */ /* 0x000fe20003fc5270 */
[----:B------:R-:W-:Y:S01]  /*4d80*/  IMAD.HI.U32 R36, R13, R20, RZ ;  /* 0x000000140d247227 */ /* 0x000fe200078e00ff */
[----:B------:R-:W-:Y:S02]  /*4d90*/  SHF.R.U32.HI R34, RZ, R21, R34 ;  /* 0x00000015ff227219 */ /* 0x000fe40000011622 */
[----:B---3--:R-:W-:Y:S01]  /*4da0*/  SEL R3, R22, R35, !P0 ;  /* 0x0000002316037207 */ /* 0x008fe20004000000 */
[C---:B------:R-:W-:Y:S01]  /*4db0*/  IMAD.HI.U32 R35, R8.reuse, R7, RZ ;  /* 0x0000000708237227 */ /* 0x040fe200078e00ff */
[----:B------:R-:W-:Y:S02]  /*4dc0*/  SEL R11, R23, R34, !P6 ;  /* 0x00000022170b7207 */ /* 0x000fe40007000000 */
[----:B------:R-:W-:Y:S01]  /*4dd0*/  SHF.R.U32.HI R36, RZ, R21, R36 ;  /* 0x00000015ff247219 */ /* 0x000fe20000011624 */
[----:B------:R-:W-:Y:S01]  /*4de0*/  IMAD.HI.U32 R38, R3, R4, RZ ;  /* 0x0000000403267227 */ /* 0x000fe200078e00ff */
[----:B------:R-:W-:Y:S03]  /*4df0*/  SHF.R.U32.HI R35, RZ, R18, R35 ;  /* 0x00000012ff237219 */ /* 0x000fe60000011623 */
[----:B------:R-:W-:Y:S01]  /*4e00*/  IMAD.HI.U32 R34, R11, R4, RZ ;  /* 0x000000040b227227 */ /* 0x000fe200078e00ff */
[----:B------:R-:W-:Y:S02]  /*4e10*/  @P2 SHF.R.U32.HI R3, RZ, R5, R38 ;  /* 0x00000005ff032219 */ /* 0x000fe40000011626 */
[----:B------:R-:W-:Y:S02]  /*4e20*/  SEL R9, R8, R35, !P0 ;  /* 0x0000002308097207 */ /* 0x000fe40004000000 */
[----:B------:R-:W-:Y:S01]  /*4e30*/  @P2 SHF.R.U32.HI R11, RZ, R5, R34 ;  /* 0x00000005ff0b2219 */ /* 0x000fe20000011622 */
[C---:B------:R-:W-:Y:S01]  /*4e40*/  IMAD R10, R40.reuse, R3, RZ ;  /* 0x00000003280a7224 */ /* 0x040fe200078e02ff */
[----:B------:R-:W-:Y:S01]  /*4e50*/  SEL R3, R13, R36, !P6 ;  /* 0x000000240d037207 */ /* 0x000fe20007000000 */
[C---:B------:R-:W-:Y:S03]  /*4e60*/  IMAD.HI.U32 R14, R9.reuse, R4, RZ ;  /* 0x00000004090e7227 */ /* 0x040fe600078e00ff */
[----:B------:R-:W-:Y:S01]  /*4e70*/  ISETP.GE.AND P0, PT, R9, R10, PT ;  /* 0x0000000a0900720c */ /* 0x000fe20003f06270 */
[C---:B------:R-:W-:Y:S01]  /*4e80*/  IMAD R12, R40.reuse, R11, RZ ;  /* 0x0000000b280c7224 */ /* 0x040fe200078e02ff */
[-C--:B------:R-:W-:Y:S04]  /*4e90*/  SHF.R.U32.HI R14, RZ, R5.reuse, R14 ;  /* 0x00000005ff0e7219 */ /* 0x080fe8000001160e */
[----:B------:R-:W-:Y:S02]  /*4ea0*/  ISETP.GE.OR P0, PT, R3, R12, P0 ;  /* 0x0000000c0300720c */ /* 0x000fe40000706670 */
[----:B------:R-:W-:Y:S05]  /*4eb0*/  SEL R15, R9, R14, !P2 ;  /* 0x0000000e090f7207 */ /* 0x000fea0005000000 */
[----:B------:R-:W-:Y:S04]  /*4ec0*/  IMAD.MOV R14, RZ, RZ, -R15 ;  /* 0x000000ffff0e7224 */ /* 0x000fe800078e0a0f */
[----:B------:R-:W-:Y:S02]  /*4ed0*/  IMAD R14, R40, R14, R9 ;  /* 0x0000000e280e7224 */ /* 0x000fe400078e0209 */
[C---:B------:R-:W-:Y:S05]  /*4ee0*/  @!P0 IMAD.HI.U32 R10, R3.reuse, R4, RZ ;  /* 0x00000004030a8227 */ /* 0x040fea00078e00ff */
[----:B------:R-:W-:Y:S04]  /*4ef0*/  @!P0 SHF.R.U32.HI R10, RZ, R5, R10 ;  /* 0x00000005ff0a8219 */ /* 0x000fe8000001160a */
[----:B------:R-:W-:Y:S01]  /*4f00*/  @!P0 SEL R0, R3, R10, !P2 ;  /* 0x0000000a03008207 */ /* 0x000fe20005000000 */
[----:B------:R-:W-:Y:S03]  /*4f10*/  IMAD.MOV R10, RZ, RZ, -R3 ;  /* 0x000000ffff0a7224 */ /* 0x000fe600078e0a03 */
[----:B------:R-:W-:Y:S01]  /*4f20*/  @!P0 IADD3 R15, PT, PT, R15, -R0, RZ ;  /* 0x800000000f0f8210 */ /* 0x000fe20007ffe0ff */
[----:B------:R-:W-:Y:S01]  /*4f30*/  @!P0 IMAD R0, R11, R14, R0 ;  /* 0x0000000e0b008224 */ /* 0x000fe200078e0200 */
[----:B------:R-:W-:Y:S01]  /*4f40*/  IADD3 R11, PT, PT, -R9, RZ, RZ ;  /* 0x000000ff090b7210 */ /* 0x000fe20007ffe1ff */
[----:B------:R-:W-:Y:S02]  /*4f50*/  IMAD R13, R2, R10, R13 ;  /* 0x0000000a020d7224 */ /* 0x000fe400078e020d */
[----:B------:R-:W-:Y:S02]  /*4f60*/  @!P0 IMAD R9, R15, R40, R3 ;  /* 0x000000280f098224 */ /* 0x000fe400078e0203 */
[----:B------:R-:W-:Y:S02]  /*4f70*/  @!P0 IMAD.MOV.U32 R3, RZ, RZ, R0 ;  /* 0x000000ffff038224 */ /* 0x000fe400078e0000 */
[----:B------:R-:W-:Y:S02]  /*4f80*/  IMAD R8, R6, R11, R8 ;  /* 0x0000000b06087224 */ /* 0x000fe400078e0208 */
[----:B------:R-:W-:Y:S02]  /*4f90*/  IMAD R13, R3, R2, R13 ;  /* 0x00000002030d7224 */ /* 0x000fe400078e020d */
[----:B------:R-:W-:Y:S02]  /*4fa0*/  IMAD R8, R9, R6, R8 ;  /* 0x0000000609087224 */ /* 0x000fe400078e0208 */
.L_x_85:
[----:B------:R-:W-:Y:S05]  /*4fb0*/  BRA.U UP0, `(.L_x_86) ;  /* 0x0000000100107547 */ /* 0x000fea000b800000 */
[----:B---3--:R-:W-:Y:S04]  /*4fc0*/  MOV R0, UR15 ;  /* 0x0000000f00007c02 */ /* 0x008fe80008000f00 */
[----:B------:R-:W-:Y:S04]  /*4fd0*/  SHF.L.U32 R3, R0, 0x1f, RZ ;  /* 0x0000001f00037819 */ /* 0x000fe800000006ff */
[----:B------:R-:W1:Y:S02]  /*4fe0*/  SYNCS.PHASECHK.TRANS64.TRYWAIT P0, [UR14+0x1c8], R3 ;  /* 0x0001c803ff0075a7 */ /* 0x000e64000800110e */
[----:B-1----:R-:W-:Y:S05]  /*4ff0*/  @!P0 BRA `(.L_x_87) ;  /* 0x0000003000548947 */ /* 0x002fea0003800000 */
.L_x_86:
[----:B------:R-:W-:Y:S05]  /*5000*/  @!P5 BRA `(.L_x_88) ;  /* 0x00000000002cd947 */ /* 0x000fea0003800000 */
[----:B------:R-:W-:Y:S01]  /*5010*/  UPLOP3.LUT UP3, UPT, UPT, UPT, UP2, 0x80, 0x8 ;  /* 0x000000000008789c */ /* 0x000fe20003f6f020 */
[----:B------:R-:W-:Y:S05]  /*5020*/  HFMA2 R94, -RZ, RZ, 0, 5.9604644775390625e-08 ;  /* 0x00000001ff5e7431 */ /* 0x000fea00000001ff */
[----:B------:R-:W-:Y:S11]  /*5030*/  PLOP3.LUT P0, PT, PT, PT, UP3, 0x80, 0x8 ;  /* 0x000000000008781c */ /* 0x000ff60003f0f038 */
[----:B------:R-:W-:Y:S02]  /*5040*/  @!UPT UIADD3 URZ, UPT, UPT, URZ, URZ, URZ ;  /* 0x000000fffffff290 */ /* 0x000fe4000fffe0ff */
[----:B------:R-:W4:Y:S01]  /*5050*/  @P0 LDC.64 R10, c[0x0][0x888] ;  /* 0x00022200ff0a0b82 */ /* 0x000f220000000a00 */
[----:B-1-3--:R-:W-:Y:S04]  /*5060*/  @P0 IMAD R0, R19, R16, RZ ;  /* 0x0000001013000224 */ /* 0x00afe800078e02ff */
[----:B----4-:R-:W-:Y:S01]  /*5070*/  @P0 IMAD.WIDE R10, R0, 0x4, R10 ;  /* 0x00000004000a0825 */ /* 0x010fe200078e020a */
[----:B------:R-:W-:Y:S04]  /*5080*/  MOV R0, 0x1 ;  /* 0x0000000100007802 */ /* 0x000fe80000000f00 */
[----:B-----5:R4:W5:Y:S01]  /*5090*/  @P0 LDG.E R49, desc[UR44][R10.64] ;  /* 0x0000002c0a310981 */ /* 0x020962000c1e1900 */
[----:B------:R-:W-:Y:S01]  /*50a0*/  @!P0 PRMT R94, R0, 0x7610, R94 ;  /* 0x00007610005e8816 */ /* 0x000fe2000000005e */
[----:B----4-:R-:W1:Y:S06]  /*50b0*/  @!P0 LDC R49, c[0x0][0x880] ;  /* 0x00022000ff318b82 */ /* 0x010e6c0000000800 */
.L_x_88:
[----:B-1---5:R-:W-:Y:S01]  /*50c0*/  @!P4 FSETP.EQ.AND P5, PT, R49, RZ, PT ;  /* 0x000000ff3100c20b */ /* 0x022fe20003fa2000 */
[----:B------:R-:W-:Y:S01]  /*50d0*/  @!UPT UIADD3 URZ, UPT, UPT, URZ, URZ, URZ ;  /* 0x000000fffffff290 */ /* 0x000fe2000fffe0ff */
[----:B------:R-:W-:Y:S11]  /*50e0*/  @!P4 BRA `(.L_x_89) ;  /* 0x000000000014c947 */ /* 0x000ff60003800000 */
[----:B------:R-:W-:Y:S02]  /*50f0*/  LOP3.LUT P0, RZ, R94, 0xff, RZ, 0xc0, !PT ;  /* 0x000000ff5eff7812 */ /* 0x000fe4000780c0ff */
[----:B------:R-:W-:Y:S04]  /*5100*/  PLOP3.LUT P5, PT, PT, PT, UP3, 0x80, 0x8 ;  /* 0x000000000008781c */ /* 0x000fe80003faf038 */
[----:B------:R-:W-:Y:S07]  /*5110*/  PLOP3.LUT P5, PT, P5, PT, PT, 0x8, 0x80 ;  /* 0x000000000080781c */ /* 0x000fee0002fae170 */
[----:B------:R-:W-:Y:S11]  /*5120*/  @P0 FSETP.EQ.AND P5, PT, R49, RZ, PT ;  /* 0x000000ff3100020b */ /* 0x000ff60003fa2000 */
[----:B------:R-:W-:Y:S02]  /*5130*/  @!UPT UIADD3 URZ, UPT, UPT, URZ, URZ, URZ ;  /* 0x000000fffffff290 */ /* 0x000fe4000fffe0ff */
.L_x_89:
[----:B------:R-:W1:Y:S01]  /*5140*/  SYNCS.PHASECHK.TRANS64.TRYWAIT P4, [UR14+0x1b8], R29 ;  /* 0x0001b81dff0075a7 */ /* 0x000e62000808110e */
[----:B------:R-:W-:Y:S01]  /*5150*/  @P3 SHF.R.U32.HI R19, RZ, 0x10, R25 ;  /* 0x00000010ff133819 */ /* 0x000fe20000011619 */
[----:B------:R-:W4:Y:S08]  /*5160*/  LDC.64 R14, c[0x0][0xb10] ;  /* 0x0002c400ff0e7b82 */ /* 0x000f300000000a00 */
[----:B------:R-:W5:Y:S08]  /*5170*/  LDC.64 R10, c[0x0][0xb18] ;  /* 0x0002c600ff0a7b82 */ /* 0x000f700000000a00 */
[----:B---3--:R-:W3:Y:S08]  /*5180*/  @!P1 LDC R0, c[0x0][0xb20] ;  /* 0x0002c800ff009b82 */ /* 0x008ef00000000800 */
[----:B------:R-:W2:Y:S01]  /*5190*/  @!P1 LDC R3, c[0x0][0xb0c] ;  /* 0x0002c300ff039b82 */ /* 0x000ea20000000800 */
[----:B----4-:R-:W-:Y:S05]  /*51a0*/  @!P1 IMAD.HI.U32 R14, R13, R14, RZ ;  /* 0x0000000e0d0e9227 */ /* 0x010fea00078e00ff */
[----:B------:R-:W-:Y:S01]  /*51b0*/  @!P1 SHF.R.U32.HI R14, RZ, R15, R14 ;  /* 0x0000000fff0e9219 */ /* 0x000fe2000001160e */
[----:B-----5:R-:W-:Y:S01]  /*51c0*/  @!P1 IMAD.HI.U32 R11, R8, R11, RZ ;  /* 0x0000000b080b9227 */ /* 0x020fe200078e00ff */
[----:B------:R-:W-:Y:S04]  /*51d0*/  @!P1 ISETP.NE.AND P0, PT, R10, 0x1, PT ;  /* 0x000000010a00980c */ /* 0x000fe80003f05270 */
[----:B---3--:R-:W-:Y:S02]  /*51e0*/  @!P1 SHF.R.U32.HI R9, RZ, R0, R11 ;  /* 0x00000000ff099219 */ /* 0x008fe4000001160b */
[----:B--2---:R-:W-:Y:S02]  /*51f0*/  @!P1 ISETP.NE.AND P2, PT, R3, 0x1, PT ;  /* 0x000000010300980c */ /* 0x004fe40003f45270 */
[----:B------:R-:W-:Y:S02]  /*5200*/  @!P1 SEL R9, R8, R9, !P0 ;  /* 0x0000000908099207 */ /* 0x000fe40004000000 */
[----:B------:R-:W-:Y:S02]  /*5210*/  ELECT P0, URZ, PT ;  /* 0x0000000000ff782f */ /* 0x000fe40003800000 */
[----:B------:R-:W-:Y:S05]  /*5220*/  @!P1 SEL R14, R13, R14, !P2 ;  /* 0x0000000e0d0e9207 */ /* 0x000fea0005000000 */
[----:B------:R-:W-:Y:S02]  /*5230*/  @!P1 IMAD.IADD R0, R9, 0x1, -R14 ;  /* 0x0000000109009824 */ /* 0x000fe400078e0a0e */
[----:B------:R-:W-:Y:S02]  /*5240*/  @!P1 IMAD.IADD R9, R14, 0x1, -R9 ;  /* 0x000000010e099824 */ /* 0x000fe400078e0a09 */
[----:B------:R-:W-:Y:S02]  /*5250*/  @!P1 IMAD R13, R0, R3, R13 ;  /* 0x00000003000d9224 */ /* 0x000fe400078e020d */
[----:B------:R-:W-:Y:S01]  /*5260*/  @!P1 IMAD R8, R9, R10, R8 ;  /* 0x0000000a09089224 */ /* 0x000fe200078e0208 */
[----:B-1----:R-:W-:Y:S06]  /*5270*/  @!P4 BRA `(.L_x_90) ;  /* 0x0000002c00ccc947 */ /* 0x002fec0003800000 */
.L_x_184:
[----:B------:R-:W-:Y:S02]  /*5280*/  PLOP3.LUT P5, PT, P5, P0, PT, 0xf2, 0x2f ;  /* 0x00000000002f781c */ /* 0x000fe40002fa1e72 */
[----:B------:R-:W-:Y:S02]  /*5290*/  LOP3.LUT R31, R31, 0x1, RZ, 0x3c, !PT ;  /* 0x000000011f1f7812 */ /* 0x000fe400078e3cff */
[----:B------:R-:W-:Y:S09]  /*52a0*/  LOP3.LUT R30, R30, 0x1, RZ, 0x3c, !PT ;  /* 0x000000011e1e7812 */ /* 0x000ff200078e3cff */
[----:B------:R-:W-:Y:S01]  /*52b0*/  VOTEU.ALL UP1, P5 ;  /* 0x0000000000ff7886 */ /* 0x000fe20002820000 */
[----:B------:R-:W-:Y:S01]  /*52c0*/  @!P5 IMAD.SHL.U32 R93, R93, 0x40, RZ ;  /* 0x000000405d5dd824 */ /* 0x000fe200078e00ff */
[----:B------:R-:W-:Y:S01]  /*52d0*/  @!P5 IADD3 R3, P0, PT, R32, 0x580, RZ ;  /* 0x000005802003d810 */ /* 0x000fe20007f1e0ff */
[----:B------:R-:W-:Y:S02]  /*52e0*/  @!P5 IMAD.SHL.U32 R95, R95, 0x40, RZ ;  /* 0x000000405f5fd824 */ /* 0x000fe400078e00ff */
[----:B------:R-:W2:Y:S01]  /*52f0*/  @!UP1 LDCU.128 UR4, c[0x0][0x980] ;  /* 0x00013000ff0497ac */ /* 0x000ea20008000c00 */
[----:B------:R-:W-:Y:S01]  /*5300*/  @!P5 R2UR UR10, R93 ;  /* 0x000000005d0ad2ca */ /* 0x000fe200000e0000 */
[----:B-1----:R-:W-:Y:S01]  /*5310*/  @!P5 IMAD.X R0, RZ, RZ, R33, P0 ;  /* 0x000000ffff00d224 */ /* 0x002fe200000e0621 */
[----:B------:R-:W-:Y:S01]  /*5320*/  @!P5 R2UR UR11, R95 ;  /* 0x000000005f0bd2ca */ /* 0x000fe200000e0000 */
[----:B------:R-:W-:Y:S02]  /*5330*/  IMAD.IADD R93, R8, 0x1, R79 ;  /* 0x00000001085d7824 */ /* 0x000fe400078e024f */
[----:B------:R-:W-:Y:S01]  /*5340*/  IMAD.IADD R95, R13, 0x1, R92 ;  /* 0x000000010d5f7824 */ /* 0x000fe200078e025c */
[----:B------:R-:W1:Y:S09]  /*5350*/  @!UP1 LDCU.64 UR8, c[0x0][0x990] ;  /* 0x00013200ff0897ac */ /* 0x000e720008000a00 */
[----:B--2---:R-:W-:Y:S02]  /*5360*/  UIMAD.WIDE.U32 UR12, UR11, UR5, URZ ;  /* 0x000000050b0c72a5 */ /* 0x004fe4000f8e00ff */
[----:B------:R-:W-:Y:S05]  /*5370*/  @!UP1 UISETP.NE.AND UP0, UPT, UR4, 0x1, UPT ;  /* 0x000000010400988c */ /* 0x000fea000bf05270 */
[----:B------:R-:W-:Y:S02]  /*5380*/  @!UP1 UMOV UR5, UR13 ;  /* 0x0000000d00059c82 */ /* 0x000fe40008000000 */
[----:B------:R-:W-:Y:S01]  /*5390*/  @!UP1 USHF.R.U32.HI UR5, URZ, UR6, UR5 ;  /* 0x00000006ff059299 */ /* 0x000fe20008011605 */
[----:B------:R-:W-:Y:S03]  /*53a0*/  @!P5 R2UR UR6, R3 ;  /* 0x000000000306d2ca */ /* 0x000fe600000e0000 */
[----:B------:R-:W-:Y:S02]  /*53b0*/  @!UP1 USEL UR12, UR11, UR5, !UP0 ;  /* 0x000000050b0c9287 */ /* 0x000fe4000c000000 */
[----:B------:R-:W-:Y:S01]  /*53c0*/  @!UP1 UISETP.NE.AND UP0, UPT, UR7, 0x1, UPT ;  /* 0x000000010700988c */ /* 0x000fe2000bf05270 */
[----:B------:R-:W-:Y:S01]  /*53d0*/  @!P5 R2UR UR5, R0 ;  /* 0x000000000005d2ca */ /* 0x000fe200000e0000 */
[----:B-1----:R-:W-:Y:S02]  /*53e0*/  UIMAD.WIDE.U32 UR18, UR12, UR8, URZ ;  /* 0x000000080c1272a5 */ /* 0x002fe4000f8e00ff */
[----:B------:R-:W-:Y:S04]  /*53f0*/  @!UP1 UIADD3 UR8, UPT, UPT, UR14, 0x400, URZ ;  /* 0x000004000e089890 */ /* 0x000fe8000fffe0ff */
[----:B------:R-:W-:Y:S01]  /*5400*/  IMAD.U32 R10, RZ, RZ, UR6 ;  /* 0x00000006ff0a7e24 */ /* 0x000fe2000f8e00ff */
[----:B------:R-:W-:Y:S01]  /*5410*/  @!UP1 UMOV UR13, UR19 ;  /* 0x00000013000d9c82 */ /* 0x000fe20008000000 */
[----:B------:R-:W-:Y:S02]  /*5420*/  @!UP1 UIADD3 UR6, UPT, UPT, -UR12, URZ, URZ ;  /* 0x000000ff0c069290 */ /* 0x000fe4000fffe1ff */
[----:B------:R-:W-:Y:S01]  /*5430*/  @!UP1 USHF.R.U32.HI UR9, URZ, UR9, UR13 ;  /* 0x00000009ff099299 */ /* 0x000fe2000801160d */
[----:B------:R-:W-:Y:S01]  /*5440*/  @!P5 R2UR UR18, R10 ;  /* 0x000000000a12d2ca */ /* 0x000fe200000e0000 */
[----:B------:R-:W-:Y:S01]  /*5450*/  IMAD.U32 R11, RZ, RZ, UR5 ;  /* 0x00000005ff0b7e24 */ /* 0x000fe2000f8e00ff */
[----:B------:R-:W-:Y:S02]  /*5460*/  @!UP1 UIMAD UR11, UR4, UR6, UR11 ;  /* 0x00000006040b92a4 */ /* 0x000fe4000f8e020b */
[----:B------:R-:W-:Y:S02]  /*5470*/  @!UP1 USEL UR13, UR12, UR9, !UP0 ;  /* 0x000000090c0d9287 */ /* 0x000fe4000c000000 */
[----:B------:R-:W-:Y:S01]  /*5480*/  @!P5 R2UR UR19, R11 ;  /* 0x000000000b13d2ca */ /* 0x000fe200000e0000 */
[----:B------:R-:W-:Y:S02]  /*5490*/  @!UP1 UIADD3 UR9, UPT, UPT, UR14, 0x1b0, URZ ;  /* 0x000001b00e099890 */ /* 0x000fe4000fffe0ff */
[----:B------:R-:W-:Y:S01]  /*54a0*/  @!UP1 UIADD3 UR5, UPT, UPT, -UR13, URZ, URZ ;  /* 0x000000ff0d059290 */ /* 0x000fe2000fffe1ff */
[----:B------:R-:W-:Y:S03]  /*54b0*/  VOTEU.ALL UP0, P5 ;  /* 0x0000000000ff7886 */ /* 0x000fe60002800000 */
[----:B------:R-:W-:Y:S02]  /*54c0*/  @!UP1 UIMAD UR12, UR7, UR5, UR12 ;  /* 0x00000005070c92a4 */ /* 0x000fe4000f8e020c */
[----:B------:R-:W-:Y:S04]  /*54d0*/  @!UP1 UPRMT UR5, URZ, 0x40, URZ ;  /* 0x00000040ff059896 */ /* 0x000fe800080000ff */
[----:B------:R-:W-:Y:S09]  /*54e0*/  @!UP1 UPRMT UR4, UR5, 0x5410, URZ ;  /* 0x0000541005049896 */ /* 0x000ff200080000ff */
[----:B------:R3:W-:Y:S01]  /*54f0*/  @!UP0 UTMALDG.4D.IM2COL [UR8], [UR18], UR4 ;  /* 0x00000008120083b4 */ /* 0x0007e20008058004 */
[----:B------:R3:W-:Y:S01]  /*5500*/  @!P5 SYNCS.ARRIVE.TRANS64.RED.A0TR RZ, [UR14+0x1b0], R28 ;  /* 0x0001b01cffffd9a7 */ /* 0x0007e2000830040e */
[----:B------:R-:W-:Y:S01]  /*5510*/  UPLOP3.LUT UP0, UPT, UPT, UPT, UPT, 0x80, 0x8 ;  /* 0x000000000008789c */ /* 0x000fe20003f0f070 */
[----:B------:R-:W-:Y:S01]  /*5520*/  SYNCS.ARRIVE.TRANS64.RED.A1T0 RZ, [UR48], RZ ;  /* 0x000000ffffff79a7 */ /* 0x000fe20008100430 */
[----:B------:R-:W-:Y:S09]  /*5530*/  @P3 BRA `(.L_x_91) ;  /* 0xfffffff400a03947 */ /* 0x000ff2000383ffff */
[----:B------:R-:W-:Y:S07]  /*5540*/  MOV R0, UR14 ;  /* 0x0000000e00007c02 */ /* 0x000fee0008000f00 */
.L_x_92:
[----:B-1----:R-:W-:-:S04]  /*5550*/  SHF.L.U32 R3, R31, 0x1f, RZ ;  /* 0x0000001f1f037819 */ /* 0x002fc800000006ff */
[----:B------:R1:W2:Y:S03]  /*5560*/  SYNCS.PHASECHK.TRANS64.TRYWAIT P0, [R0+URZ+0x1b8], R3 ;  /* 0x0001b803000075a7 */ /* 0x0002a600080011ff */
[----:B--2---:R-:W-:Y:S05]  /*5570*/  @!P0 NANOSLEEP.SYNCS 0x989680 ;  /* 0x009896800000895d */ /* 0x004fea0003900000 */
[----:B------:R-:W2:Y:S02]  /*5580*/  @!P0 SYNCS.PHASECHK.TRANS64 P0, [R0+URZ+0x1b8], R3 ;  /* 0x0001b803000085a7 */ /* 0x000ea400080010ff */
[----:B--23--:R-:W-:Y:S05]  /*5590*/  @P0 EXIT ;  /* 0x000000000000094d */ /* 0x00cfea0003800000 */
[----:B------:R-:W-:Y:S05]  /*55a0*/  BRA `(.L_x_92) ;  /* 0xfffffffc00e87947 */ /* 0x000fea000383ffff */
.L_x_83:
[----:B------:R-:W-:-:S06]  /*55b0*/  UISETP.GE.AND UP0, UPT, UR6, 0x4, UPT ;  /* 0x000000040600788c */ /* 0x000fcc000bf06270 */
[----:B------:R-:W-:-:S13]  /*55c0*/  PLOP3.LUT P0, PT, PT, PT, UP0, 0x80, 0x8 ;  /* 0x000000000008781c */ /* 0x000fda0003f0f008 */
[----:B------:R-:W-:Y:S05]  /*55d0*/  @!P0 EXIT ;  /* 0x000000000000894d */ /* 0x000fea0003800000 */
[----:B------:R-:W-:Y:S01]  /*55e0*/  BAR.SYNC.DEFER_BLOCKING 0x6, 0xa0 ;  /* 0x0182800000007b1d */ /* 0x000fe20000010000 */
[C---:B------:R-:W-:Y:S01]  /*55f0*/  IMAD.SHL.U32 R7, R99.reuse, 0x40, RZ ;  /* 0x0000004063077824 */ /* 0x040fe200078e00ff */
[----:B------:R-:W-:Y:S01]  /*5600*/  CS2R R100, SRZ ;  /* 0x0000000000647805 */ /* 0x000fe2000001ff00 */
[C---:B------:R-:W-:Y:S02]  /*5610*/  IMAD.SHL.U32 R0, R99.reuse, 0x2, RZ ;  /* 0x0000000263007824 */ /* 0x040fe400078e00ff */
[----:B------:R-:W-:Y:S01]  /*5620*/  IMAD.SHL.U32 R104, R99, 0x20, RZ ;  /* 0x0000002063687824 */ /* 0x000fe200078e00ff */
[----:B------:R-:W-:Y:S01]  /*5630*/  UMOV UR47, 0x400 ;  /* 0x00000400002f7882 */ /* 0x000fe20000000000 */
[----:B------:R-:W-:Y:S01]  /*5640*/  LOP3.LUT R3, R7, 0x180, RZ, 0xc0, !PT ;  /* 0x0000018007037812 */ /* 0x000fe200078ec0ff */
[----:B------:R-:W-:Y:S01]  /*5650*/  ULEA UR47, UR48, UR47, 0x18 ;  /* 0x0000002f302f7291 */ /* 0x000fe2000f8ec0ff */
[----:B------:R-:W1:Y:S01]  /*5660*/  LDC R97, c[0x0][0x370] ;  /* 0x0000dc00ff617b82 */ /* 0x000e620000000800 */
[----:B------:R-:W-:Y:S01]  /*5670*/  LOP3.LUT R104, R104, 0xc00, RZ, 0xc0, !PT ;  /* 0x00000c0068687812 */ /* 0x000fe200078ec0ff */
[----:B------:R-:W-:Y:S01]  /*5680*/  IMAD.SHL.U32 R5, R99, 0x8, RZ ;  /* 0x0000000863057824 */ /* 0x000fe200078e00ff */
[----:B------:R-:W-:Y:S01]  /*5690*/  LOP3.LUT R0, R3, 0x20, R0, 0xf8, !PT ;  /* 0x0000002003007812 */ /* 0x000fe200078ef800 */
[----:B------:R-:W-:Y:S01]  /*56a0*/  UIADD3 UR4, UPT, UPT, UR47, 0x1400, URZ ;  /* 0x000014002f047890 */ /* 0x000fe2000fffe0ff */
[----:B------:R-:W-:Y:S01]  /*56b0*/  LOP3.LUT R104, R104, 0x40, R7, 0xf8, !PT ;  /* 0x0000004068687812 */ /* 0x000fe200078ef807 */
[C---:B------:R-:W-:Y:S01]  /*56c0*/  IMAD.U32 R46, R99.reuse, 0x10000, RZ ;  /* 0x00010000632e7824 */ /* 0x040fe200078e00ff */
[----:B------:R-:W-:Y:S01]  /*56d0*/  LOP3.LUT R5, R0, 0x30, R5, 0x78, !PT ;  /* 0x0000003000057812 */ /* 0x000fe200078e7805 */
[----:B------:R-:W2:Y:S01]  /*56e0*/  LDC R42, c[0x0][0xb0c] ;  /* 0x0002c300ff2a7b82 */ /* 0x000ea20000000800 */
[----:B------:R-:W-:Y:S01]  /*56f0*/  LOP3.LUT R104, R104, 0x200, R7, 0xf8, !PT ;  /* 0x0000020068687812 */ /* 0x000fe200078ef807 */
[----:B------:R-:W-:Y:S01]  /*5700*/  IMAD.SHL.U32 R0, R99, 0x10, RZ ;  /* 0x0000001063007824 */ /* 0x000fe200078e00ff */
[----:B------:R-:W-:Y:S01]  /*5710*/  LOP3.LUT R46, R46, 0x600000, RZ, 0xc0, !PT ;  /* 0x006000002e2e7812 */ /* 0x000fe200078ec0ff */
[----:B------:R-:W-:Y:S01]  /*5720*/  IMAD.MOV.U32 R44, RZ, RZ, RZ ;  /* 0x000000ffff2c7224 */ /* 0x000fe200078e00ff */
[----:B------:R-:W-:Y:S01]  /*5730*/  LOP3.LUT R104, R104, R5, RZ, 0xfc, !PT ;  /* 0x0000000568687212 */ /* 0x000fe200078efcff */
[----:B------:R-:W-:Y:S01]  /*5740*/  IMAD.MOV.U32 R102, RZ, RZ, RZ ;  /* 0x000000ffff667224 */ /* 0x000fe200078e00ff */
[----:B------:R-:W4:Y:S01]  /*5750*/  LDS R2, [UR47+0x220] ;  /* 0x0002202fff027984 */ /* 0x000f220008000800 */
[----:B------:R-:W1:Y:S01]  /*5760*/  LDC R96, c[0x0][0xb20] ;  /* 0x0002c800ff607b82 */ /* 0x000e620000000800 */
[----:B------:R-:W-:Y:S01]  /*5770*/  LOP3.LUT R0, R0, 0x20, RZ, 0xc0, !PT ;  /* 0x0000002000007812 */ /* 0x000fe200078ec0ff */
[----:B------:R-:W-:Y:S01]  /*5780*/  VIADD R103, R104, UR47 ;  /* 0x0000002f68677c36 */ /* 0x000fe20008000000 */
[----:B------:R-:W1:Y:S01]  /*5790*/  LDCU.64 UR50, c[0x0][0x348] ;  /* 0x00006900ff3277ac */ /* 0x000e620008000a00 */
[----:B------:R-:W-:-:S03]  /*57a0*/  IMAD.U32 R108, RZ, RZ, UR4 ;  /* 0x00000004ff6c7e24 */ /* 0x000fc6000f8e00ff */
[----:B------:R-:W-:Y:S01]  /*57b0*/  IADD3 R103, PT, PT, -R0, 0x400, R103 ;  /* 0x0000040000677810 */ /* 0x000fe20007ffe167 */
[----:B------:R-:W1:Y:S01]  /*57c0*/  LDC R41, c[0x0][0xb30] ;  /* 0x0002cc00ff297b82 */ /* 0x000e620000000800 */
[----:B------:R-:W1:Y:S01]  /*57d0*/  LDCU.64 UR36, c[0x0][0x888] ;  /* 0x00011100ff2477ac */ /* 0x000e620008000a00 */
[----:B------:R-:W1:Y:S06]  /*57e0*/  LDCU.64 UR42, c[0x0][0x890] ;  /* 0x00011200ff2a77ac */ /* 0x000e6c0008000a00 */
[----:B------:R-:W1:Y:S01]  /*57f0*/  LDC.64 R80, c[0x0][0xb10] ;  /* 0x0002c400ff507b82 */ /* 0x000e620000000a00 */
[----:B------:R-:W1:Y:S01]  /*5800*/  LDCU.64 UR40, c[0x0][0x8b0] ;  /* 0x00011600ff2877ac */ /* 0x000e620008000a00 */
[----:B------:R-:W1:Y:S06]  /*5810*/  LDCU.64 UR38, c[0x0][0x8a8] ;  /* 0x00011500ff2677ac */ /* 0x000e6c0008000a00 */
[----:B------:R-:W1:Y:S01]  /*5820*/  LDC.64 R38, c[0x0][0xb18] ;  /* 0x0002c600ff267b82 */ /* 0x000e620000000a00 */
[----:B------:R-:W-:-:S07]  /*5830*/  UIADD3 UR46, UPT, UPT, UR47, 0x400, URZ ;  /* 0x000004002f2e7890 */ /* 0x000fce000fffe0ff */
[----:B------:R-:W1:Y:S01]  /*5840*/  LDC.64 R36, c[0x0][0xb28] ;  /* 0x0002ca00ff247b82 */ /* 0x000e620000000a00 */
[C---:B----4-:R-:W-:Y:S01]  /*5850*/  VIADD R3, R2.reuse, 0x40 ;  /* 0x0000004002037836 */ /* 0x050fe20000000000 */
[----:B------:R-:W-:-:S06]  /*5860*/  LOP3.LUT R2, R2, 0xffff, RZ, 0xc0, !PT ;  /* 0x0000ffff02027812 */ /* 0x000fcc00078ec0ff */
[----:B------:R-:W4:Y:S01]  /*5870*/  LDC.64 R86, c[0x0][0xa80] ;  /* 0x0002a000ff567b82 */ /* 0x000f220000000a00 */
[----:B------:R-:W-:-:S05]  /*5880*/  LOP3.LUT R3, R3, 0xffff, RZ, 0xc0, !PT ;  /* 0x0000ffff03037812 */ /* 0x000fca00078ec0ff */
[----:B------:R1:W-:Y:S02]  /*5890*/  STL.64 [R1], R2 ;  /* 0x0000000201007387 */ /* 0x0003e40000100a00 */
[----:B------:R-:W1:Y:S08]  /*58a0*/  LDC.64 R84, c[0x0][0xa88] ;  /* 0x0002a200ff547b82 */ /* 0x000e700000000a00 */
[----:B------:R-:W1:Y:S08]  /*58b0*/  LDC.64 R82, c[0x0][0xa90] ;  /* 0x0002a400ff527b82 */ /* 0x000e700000000a00 */
[----:B--2---:R-:W1:Y:S02]  /*58c0*/  LDC R98, c[0x0][0x374] ;  /* 0x0000dd00ff627b82 */ /* 0x004e640000000800 */
.L_x_110:
[----:B-1----:R-:W-:Y:S04]  /*58d0*/  SHF.L.U32 R3, R101, 0x1f, RZ ;  /* 0x0000001f65037819 */ /* 0x002fe800000006ff */
[----:B------:R-:W1:Y:S02]  /*58e0*/  SYNCS.PHASECHK.TRANS64.TRYWAIT P0, [UR47+0x1d0], R3 ;  /* 0x0001d003ff0075a7 */ /* 0x000e64000800112f */
[----:B-12---:R-:W-:Y:S05]  /*58f0*/  @!P0 BRA `(.L_x_93) ;  /* 0x0000002800448947 */ /* 0x006fea0003800000 */
.L_x_186:
[----:B------:R-:W2:Y:S01]  /*5900*/  LDC.64 R12, c[0x0][0xb10] ;  /* 0x0002c400ff0c7b82 */ /* 0x000ea20000000a00 */
[----:B------:R-:W4:Y:S01]  /*5910*/  LDS.128 R20, [UR47+0x210] ;  /* 0x0002102fff147984 */ /* 0x000f220008000c00 */
[----:B------:R-:W-:Y:S01]  /*5920*/  UIADD3 UR4, UPT, UPT, UR47, 0x1d8, URZ ;  /* 0x000001d82f047890 */ /* 0x000fe2000fffe0ff */
[----:B-1----:R-:W-:Y:S01]  /*5930*/  IMAD R0, R44, 0x4, R1 ;  /* 0x000000042c007824 */ /* 0x002fe200078e0201 */
[----:B------:R-:W-:Y:S04]  /*5940*/  ISETP.NE.AND P1, PT, R41, 0x1, PT ;  /* 0x000000012900780c */ /* 0x000fe80003f25270 */
[----:B------:R-:W1:Y:S01]  /*5950*/  LDC.64 R10, c[0x0][0xb18] ;  /* 0x0002c600ff0a7b82 */ /* 0x000e620000000a00 */
[----:B------:R-:W-:Y:S01]  /*5960*/  UPRMT UR4, URZ, 0x654, UR4 ;  /* 0x00000654ff047896 */ /* 0x000fe20008000004 */
[----:B---3--:R-:W-:Y:S01]  /*5970*/  ISETP.GE.AND P0, PT, R40, 0x1, PT ;  /* 0x000000012800780c */ /* 0x008fe20003f06270 */
[----:B------:R-:W-:Y:S01]  /*5980*/  @!PT LDS RZ, [RZ] ;  /* 0x00000000fffff984 */ /* 0x000fe20000000800 */
[----:B------:R-:W-:Y:S01]  /*5990*/  @!PT LDS RZ, [RZ] ;  /* 0x00000000fffff984 */ /* 0x000fe20000000800 */
[----:B------:R-:W-:Y:S01]  /*59a0*/  @!PT LDS RZ, [RZ] ;  /* 0x00000000fffff984 */ /* 0x000fe20000000800 */
[----:B------:R-:W-:Y:S01]  /*59b0*/  @!PT LDS RZ, [RZ] ;  /* 0x00000000fffff984 */ /* 0x000fe20000000800 */
[----:B------:R3:W-:Y:S06]  /*59c0*/  MEMBAR.ALL.CTA ;  /* 0x0000000000007992 */ /* 0x0007ec0000008000 */
[----:B---3--:R-:W3:Y:S01]  /*59d0*/  FENCE.VIEW.ASYNC.S ;  /* 0x00000000000073c6 */ /* 0x008ee20000000000 */
[----:B------:R-:W1:Y:S08]  /*59e0*/  @!P1 LDC R14, c[0x0][0xb20] ;  /* 0x0002c800ff0e9b82 */ /* 0x000e700000000800 */
[----:B------:R-:W1:Y:S01]  /*59f0*/  @!P1 LDC R9, c[0x0][0xb0c] ;  /* 0x0002c300ff099b82 */ /* 0x000e620000000800 */
[----:B---3--:R-:W-:Y:S01]  /*5a00*/  SYNCS.ARRIVE.TRANS64.RED.A1T0 RZ, [UR4], RZ ;  /* 0x000000ffffff79a7 */ /* 0x008fe20008100404 */
[----:B------:R3:W5:Y:S01]  /*5a10*/  LDL R17, [R0] ;  /* 0x0000000000117983 */ /* 0x0007620000100800 */
[----:B----4-:R-:W-:Y:S04]  /*5a20*/  LOP3.LUT P4, RZ, R22, 0x1, RZ, 0xc0, !PT ;  /* 0x0000000116ff7812 */ /* 0x010fe8000788c0ff */
[----:B------:R-:W-:Y:S09]  /*5a30*/  P2R R109, PR, RZ, 0x10 ;  /* 0x00000010ff6d7803 */ /* 0x000ff20000000000 */
[----:B------:R-:W-:Y:S02]  /*5a40*/  @P4 MOV R45, R20 ;  /* 0x00000014002d4202 */ /* 0x000fe40000000f00 */
[----:B------:R-:W-:Y:S01]  /*5a50*/  @P4 LOP3.LUT R43, R21, 0xffff, RZ, 0xc0, !PT ;  /* 0x0000ffff152b4812 */ /* 0x000fe200078ec0ff */
[----:B--23--:R-:W-:Y:S06]  /*5a60*/  @!P0 BRA `(.L_x_94) ;  /* 0x0000000000a48947 */ /* 0x00cfec0003800000 */
        /* <DEDUP_REMOVED lines=8> */
[----:B------:R-:W-:Y:S01]  /*5af0*/  SEL R3, R98, R25, !P0 ;  /* 0x0000001962037207 */ /* 0x000fe20004000000 */
[----:B------:R-:W-:Y:S01]  /*5b00*/  IMAD.HI.U32 R25, R43, R39, RZ ;  /* 0x000000272b197227 */ /* 0x000fe200078e00ff */
[----:B------:R-:W-:Y:S02]  /*5b10*/  SEL R7, R97, R16, !P3 ;  /* 0x0000001061077207 */ /* 0x000fe40005800000 */
[----:B------:R-:W-:Y:S01]  /*5b20*/  SHF.R.U32.HI R24, RZ, R81, R24 ;  /* 0x00000051ff187219 */ /* 0x000fe20000011618 */
[-C--:B------:R-:W-:Y:S04]  /*5b30*/  IMAD.HI.U32 R16, R3, R36.reuse, RZ ;  /* 0x0000002403107227 */ /* 0x080fe800078e00ff */
[----:B------:R-:W-:Y:S01]  /*5b40*/  IMAD.HI.U32 R18, R7, R36, RZ ;  /* 0x0000002407127227 */ /* 0x000fe200078e00ff */
[-C--:B------:R-:W-:Y:S02]  /*5b50*/  @P2 SHF.R.U32.HI R3, RZ, R37.reuse, R16 ;  /* 0x00000025ff032219 */ /* 0x080fe40000011610 */
[----:B------:R-:W-:Y:S02]  /*5b60*/  SHF.R.U32.HI R16, RZ, R96, R25 ;  /* 0x00000060ff107219 */ /* 0x000fe40000011619 */
[----:B------:R-:W-:Y:S01]  /*5b70*/  @P2 SHF.R.U32.HI R7, RZ, R37, R18 ;  /* 0x00000025ff072219 */ /* 0x000fe20000011612 */
[C---:B------:R-:W-:Y:S01]  /*5b80*/  IMAD R2, R40.reuse, R3, RZ ;  /* 0x0000000328027224 */ /* 0x040fe200078e02ff */
[----:B------:R-:W-:Y:S02]  /*5b90*/  SEL R5, R43, R16, !P0 ;  /* 0x000000102b057207 */ /* 0x000fe40004000000 */
[----:B------:R-:W-:Y:S01]  /*5ba0*/  SEL R3, R45, R24, !P3 ;  /* 0x000000182d037207 */ /* 0x000fe20005800000 */
[----:B------:R-:W-:Y:S01]  /*5bb0*/  IMAD R4, R40, R7, RZ ;  /* 0x0000000728047224 */ /* 0x000fe200078e02ff */
[C---:B------:R-:W-:Y:S01]  /*5bc0*/  ISETP.GE.AND P0, PT, R5.reuse, R2, PT ;  /* 0x000000020500720c */ /* 0x040fe20003f06270 */
[----:B------:R-:W-:Y:S03]  /*5bd0*/  IMAD.HI.U32 R6, R5, R36, RZ ;  /* 0x0000002405067227 */ /* 0x000fe600078e00ff */
[----:B------:R-:W-:Y:S01]  /*5be0*/  ISETP.GE.OR P0, PT, R3, R4, P0 ;  /* 0x000000040300720c */ /* 0x000fe20000706670 */
[----:B------:R-:W-:Y:S01]  /*5bf0*/  IMAD.MOV R4, RZ, RZ, -R3 ;  /* 0x000000ffff047224 */ /* 0x000fe200078e0a03 */
[-C--:B------:R-:W-:Y:S03]  /*5c00*/  SHF.R.U32.HI R6, RZ, R37.reuse, R6 ;  /* 0x00000025ff067219 */ /* 0x080fe60000011606 */
[----:B------:R-:W-:Y:S01]  /*5c10*/  IMAD R45, R42, R4, R45 ;  /* 0x000000042a2d7224 */ /* 0x000fe200078e022d */
[----:B------:R-:W-:Y:S05]  /*5c20*/  SEL R15, R5, R6, !P2 ;  /* 0x00000006050f7207 */ /* 0x000fea0005000000 */
[----:B------:R-:W-:Y:S02]  /*5c30*/  IMAD.MOV R6, RZ, RZ, -R15 ;  /* 0x000000ffff067224 */ /* 0x000fe400078e0a0f */
[C---:B------:R-:W-:Y:S04]  /*5c40*/  @!P0 IMAD.HI.U32 R2, R3.reuse, R36, RZ ;  /* 0x0000002403028227 */ /* 0x040fe800078e00ff */
[----:B------:R-:W-:Y:S01]  /*5c50*/  IMAD R6, R40, R6, R5 ;  /* 0x0000000628067224 */ /* 0x000fe200078e0205 */
[----:B------:R-:W-:Y:S04]  /*5c60*/  @!P0 SHF.R.U32.HI R2, RZ, R37, R2 ;  /* 0x00000025ff028219 */ /* 0x000fe80000011602 */
[----:B------:R-:W-:Y:S02]  /*5c70*/  @!P0 SEL R0, R3, R2, !P2 ;  /* 0x0000000203008207 */ /* 0x000fe40005000000 */
[----:B------:R-:W-:Y:S02]  /*5c80*/  IADD3 R2, PT, PT, -R5, RZ, RZ ;  /* 0x000000ff05027210 */ /* 0x000fe40007ffe1ff */
[----:B------:R-:W-:Y:S01]  /*5c90*/  @!P0 IADD3 R8, PT, PT, R15, -R0, RZ ;  /* 0x800000000f088210 */ /* 0x000fe20007ffe0ff */
[----:B------:R-:W-:Y:S02]  /*5ca0*/  @!P0 IMAD R0, R7, R6, R0 ;  /* 0x0000000607008224 */ /* 0x000fe400078e0200 */
[----:B------:R-:W-:Y:S02]  /*5cb0*/  IMAD R43, R38, R2, R43 ;  /* 0x00000002262b7224 */ /* 0x000fe400078e022b */
[----:B------:R-:W-:Y:S02]  /*5cc0*/  @!P0 IMAD R5, R8, R40, R3 ;  /* 0x0000002808058224 */ /* 0x000fe400078e0203 */
[----:B------:R-:W-:Y:S04]  /*5cd0*/  @!P0 IMAD.MOV.U32 R3, RZ, RZ, R0 ;  /* 0x000000ffff038224 */ /* 0x000fe800078e0000 */
[----:B------:R-:W-:Y:S02]  /*5ce0*/  IMAD R45, R3, R42, R45 ;  /* 0x0000002a032d7224 */ /* 0x000fe400078e022d */
[----:B------:R-:W-:Y:S07]  /*5cf0*/  IMAD R43, R5, R38, R43 ;  /* 0x00000026052b7224 */ /* 0x000fee00078e022b */
.L_x_94:
[----:B------:R-:W-:Y:S01]  /*5d00*/  @!P1 IMAD.HI.U32 R0, R45, R12, RZ ;  /* 0x0000000c2d009227 */ /* 0x000fe200078e00ff */
[----:B-1----:R-:W-:Y:S01]  /*5d10*/  @!P1 ISETP.NE.AND P0, PT, R10, 0x1, PT ;  /* 0x000000010a00980c */ /* 0x002fe20003f05270 */
[----:B------:R-:W-:Y:S01]  /*5d20*/  ULOP3.LUT UP0, URZ, UR46, 0x1b0, URZ, 0xc0, !UPT ;  /* 0x000001b02eff7892 */ /* 0x000fe2000f80c0ff */
[----:B------:R-:W-:Y:S01]  /*5d30*/  @!P1 ISETP.NE.AND P2, PT, R9, 0x1, PT ;  /* 0x000000010900980c */ /* 0x000fe20003f45270 */
[----:B------:R-:W-:Y:S01]  /*5d40*/  @!P1 IMAD.HI.U32 R3, R43, R11, RZ ;  /* 0x0000000b2b039227 */ /* 0x000fe200078e00ff */
[----:B------:R-:W-:Y:S02]  /*5d50*/  @!P1 SHF.R.U32.HI R0, RZ, R13, R0 ;  /* 0x0000000dff009219 */ /* 0x000fe40000011600 */
[----:B------:R-:W-:Y:S02]  /*5d60*/  @P4 SHF.R.U32.HI R107, RZ, 0x10, R21 ;  /* 0x00000010ff6b4819 */ /* 0x000fe40000011615 */
[----:B------:R-:W-:Y:S02]  /*5d70*/  @!P1 SHF.R.U32.HI R2, RZ, R14, R3 ;  /* 0x0000000eff029219 */ /* 0x000fe40000011603 */
[----:B------:R-:W-:Y:S02]  /*5d80*/  @!P1 SEL R3, R45, R0, !P2 ;  /* 0x000000002d039207 */ /* 0x000fe40005000000 */
[----:B------:R-:W-:Y:S05]  /*5d90*/  @!P1 SEL R2, R43, R2, !P0 ;  /* 0x000000022b029207 */ /* 0x000fea0004000000 */
[----:B------:R-:W-:Y:S02]  /*5da0*/  @!P1 IMAD.IADD R0, R2, 0x1, -R3 ;  /* 0x0000000102009824 */ /* 0x000fe400078e0a03 */
[----:B------:R-:W-:Y:S02]  /*5db0*/  @!P1 IMAD.IADD R2, R3, 0x1, -R2 ;  /* 0x0000000103029824 */ /* 0x000fe400078e0a02 */
[----:B------:R-:W-:Y:S02]  /*5dc0*/  @!P1 IMAD R45, R0, R9, R45 ;  /* 0x00000009002d9224 */ /* 0x000fe400078e022d */
[----:B------:R-:W-:Y:S01]  /*5dd0*/  @!P1 IMAD R43, R2, R10, R43 ;  /* 0x0000000a022b9224 */ /* 0x000fe200078e022b */
[----:B------:R-:W-:Y:S06]  /*5de0*/  BRA.U !UP0, `(.L_x_95) ;  /* 0x0000000108407547 */ /* 0x000fec000b800000 */
[----:B------:R-:W1:Y:S01]  /*5df0*/  LDCU.64 UR8, c[0x4][0x80] ;  /* 0x01001000ff0877ac */ /* 0x000e620008000a00 */
[----:B------:R-:W-:Y:S01]  /*5e00*/  MOV R3, 0x0 ;  /* 0x0000000000037802 */ /* 0x000fe20000000f00 */
[----:B------:R-:W-:Y:S02]  /*5e10*/  HFMA2 R12, -RZ, RZ, 0, 5.9604644775390625e-08 ;  /* 0x00000001ff0c7431 */ /* 0x000fe400000001ff */
[----:B------:R-:W-:Y:S02]  /*5e20*/  IMAD.MOV.U32 R8, RZ, RZ, 0x70 ;  /* 0x00000070ff087424 */ /* 0x000fe400078e00ff */
[----:B------:R-:W-:Y:S01]  /*5e30*/  IMAD.MOV.U32 R13, RZ, RZ, RZ ;  /* 0x000000ffff0d7224 */ /* 0x000fe200078e00ff */
[----:B------:R-:W2:Y:S01]  /*5e40*/  LDCU.64 UR6, c[0x4][0x88] ;  /* 0x01001100ff0677ac */ /* 0x000ea20008000a00 */
[----:B------:R-:W3:Y:S01]  /*5e50*/  LDC.64 R2, c[0x4][R3] ;  /* 0x0100000003027b82 */ /* 0x000ee20000000a00 */
[----:B------:R-:W4:Y:S01]  /*5e60*/  LDCU.64 UR4, c[0x4][0x8] ;  /* 0x01000100ff0477ac */ /* 0x000f220008000a00 */
[----:B-1----:R-:W-:Y:S01]  /*5e70*/  MOV R5, UR9 ;  /* 0x0000000900057c02 */ /* 0x002fe20008000f00 */
[----:B------:R-:W-:Y:S01]  /*5e80*/  IMAD.U32 R4, RZ, RZ, UR8 ;  /* 0x00000008ff047e24 */ /* 0x000fe2000f8e00ff */
[----:B--2---:R-:W-:Y:S01]  /*5e90*/  MOV R7, UR7 ;  /* 0x0000000700077c02 */ /* 0x004fe20008000f00 */
[----:B------:R-:W-:Y:S01]  /*5ea0*/  IMAD.U32 R6, RZ, RZ, UR6 ;  /* 0x00000006ff067e24 */ /* 0x000fe2000f8e00ff */
[----:B----4-:R-:W-:Y:S01]  /*5eb0*/  MOV R11, UR5 ;  /* 0x00000005000b7c02 */ /* 0x010fe20008000f00 */
[----:B------:R-:W-:Y:S02]  /*5ec0*/  IMAD.U32 R10, RZ, RZ, UR4 ;  /* 0x00000004ff0a7e24 */ /* 0x000fe4000f8e00ff */
[----:B------:R-:W-:Y:S07]  /*5ed0*/  LEPC R20, `(.L_x_95) ;  /* 0x000000001014794e */ /* 0x000fee0000000000 */
[----:B---3-5:R-:W-:Y:S05]  /*5ee0*/  CALL.ABS.NOINC R2 ;  /* 0x0000000002007343 */ /* 0x028fea0003c00000 */
.L_x_95:
[----:B------:R-:W-:Y:S01]  /*5ef0*/  LOP3.LUT P0, RZ, R108, 0x1b0, RZ, 0xc0, !PT ;  /* 0x000001b06cff7812 */ /* 0x000fe2000780c0ff */
[----:B------:R-:W-:Y:S11]  /*5f00*/  BSSY.RECONVERGENT B6, `(.L_x_96) ;  /* 0x0000013000067945 */ /* 0x000ff60003800200 */
[----:B------:R-:W-:Y:S01]  /*5f10*/  @!UPT UIADD3 URZ, UPT, UPT, URZ, URZ, URZ ;  /* 0x000000fffffff290 */ /* 0x000fe2000fffe0ff */
[----:B------:R-:W-:Y:S05]  /*5f20*/  @!P0 BRA `(.L_x_97) ;  /* 0x0000000000408947 */ /* 0x000fea0003800000 */
        /* <DEDUP_REMOVED lines=16> */
.L_x_97:
[----:B------:R-:W-:Y:S05]  /*6030*/  BSYNC.RECONVERGENT B6 ;  /* 0x0000000000067941 */ /* 0x000fea0003800200 */
.L_x_96:
[----:B------:R-:W-:Y:S01]  /*6040*/  ISETP.NE.AND P6, PT, R106, RZ, PT ;  /* 0x000000ff6a00720c */ /* 0x000fe20003fc5270 */
[----:B------:R-:W-:Y:S01]  /*6050*/  UISETP.NE.U32.AND UP0, UPT, UR40, URZ, UPT ;  /* 0x000000ff2800728c */ /* 0x000fe2000bf05070 */
[----:B------:R-:W-:Y:S02]  /*6060*/  ISETP.NE.U32.AND P2, PT, RZ, UR42, PT ;  /* 0x0000002aff007c0c */ /* 0x000fe4000bf45070 */
[----:B------:R-:W-:Y:S01]  /*6070*/  PLOP3.LUT P0, PT, PT, PT, PT, 0x8, 0x80 ;  /* 0x000000000080781c */ /* 0x000fe20003f0e170 */
[----:B------:R-:W-:Y:S01]  /*6080*/  UISETP.NE.AND.EX UP0, UPT, UR41, URZ, UPT, UP0 ;  /* 0x000000ff2900728c */ /* 0x000fe2000bf05300 */
[----:B------:R-:W-:Y:S07]  /*6090*/  ISETP.NE.AND.EX P2, PT, RZ, UR43, PT, P2 ;  /* 0x0000002bff007c0c */ /* 0x000fee000bf45320 */
[----:B------:R-:W1:Y:S01]  /*60a0*/  @P6 LDC.64 R2, c[0x0][0x888] ;  /* 0x00022200ff026b82 */ /* 0x000e620000000a00 */
[----:B------:R-:W-:Y:S02]  /*60b0*/  @P6 PLOP3.LUT P0, PT, P2, PT, PT, 0x80, 0x8 ;  /* 0x000000000008681c */ /* 0x000fe4000170f070 */
[----:B-1----:R-:W-:Y:S04]  /*60c0*/  @P6 ISETP.NE.U32.AND P1, PT, R2, RZ, PT ;  /* 0x000000ff0200620c */ /* 0x002fe80003f25070 */
[----:B------:R-:W-:Y:S01]  /*60d0*/  @P6 ISETP.NE.AND.EX P1, PT, R3, RZ, PT, P1 ;  /* 0x000000ff0300620c */ /* 0x000fe20003f25310 */
[----:B------:R-:W-:Y:S01]  /*60e0*/  @!UPT UIADD3 URZ, UPT, UPT, URZ, URZ, URZ ;  /* 0x000000fffffff290 */ /* 0x000fe2000fffe0ff */
[----:B------:R-:W-:Y:S11]  /*60f0*/  @!P2 BRA `(.L_x_98) ;  /* 0x00000000002ca947 */ /* 0x000ff60003800000 */
[----:B------:R-:W-:Y:S01]  /*6100*/  ISETP.NE.U32.AND P3, PT, RZ, UR36, PT ;  /* 0x00000024ff007c0c */ /* 0x000fe2000bf65070 */
[----:B------:R-:W-:Y:S03]  /*6110*/  IMAD.MOV.U32 R94, RZ, RZ, 0x1 ;  /* 0x00000001ff5e7424 */ /* 0x000fe600078e00ff */
[----:B------:R-:W-:Y:S11]  /*6120*/  ISETP.NE.AND.EX P3, PT, RZ, UR37, PT, P3 ;  /* 0x00000025ff007c0c */ /* 0x000ff6000bf65330 */
[----:B------:R-:W-:Y:S02]  /*6130*/  @!UPT UIADD3 URZ, UPT, UPT, URZ, URZ, URZ ;  /* 0x000000fffffff290 */ /* 0x000fe4000fffe0ff */
[----:B------:R-:W1:Y:S01]  /*6140*/  @P3 LDC.64 R2, c[0x0][0x888] ;  /* 0x00022200ff023b82 */ /* 0x000e620000000a00 */
[----:B------:R-:W-:Y:S04]  /*6150*/  @P3 IMAD R0, R19, UR42, RZ ;  /* 0x0000002a13003c24 */ /* 0x000fe8000f8e02ff */
[----:B-1----:R-:W-:Y:S04]  /*6160*/  @P3 IMAD.WIDE R2, R0, 0x4, R2 ;  /* 0x0000000400023825 */ /* 0x002fe800078e0202 */
[----:B------:R-:W-:Y:S01]  /*6170*/  HFMA2 R0, -RZ, RZ, 0, 5.9604644775390625e-08 ;  /* 0x00000001ff007431 */ /* 0x000fe200000001ff */
[----:B-----5:R1:W5:Y:S04]  /*6180*/  @P3 LDG.E R49, desc[UR44][R2.64] ;  /* 0x0000002c02313981 */ /* 0x020368000c1e1900 */
[----:B------:R-:W-:Y:S01]  /*6190*/  @!P3 PRMT R94, R0, 0x7610, R94 ;  /* 0x00007610005eb816 */ /* 0x000fe2000000005e */
[----:B-1----:R-:W2:Y:S06]  /*61a0*/  @!P3 LDC R49, c[0x0][0x880] ;  /* 0x00022000ff31bb82 */ /* 0x002eac0000000800 */
.L_x_98:
[----:B------:R-:W-:Y:S05]  /*61b0*/  BRA.U !UP0, `(.L_x_99) ;  /* 0x0000000108207547 */ /* 0x000fea000b800000 */
[----:B------:R-:W-:Y:S04]  /*61c0*/  ISETP.NE.U32.AND P3, PT, RZ, UR38, PT ;  /* 0x00000026ff007c0c */ /* 0x000fe8000bf65070 */
[----:B------:R-:W-:Y:S11]  /*61d0*/  ISETP.NE.AND.EX P3, PT, RZ, UR39, PT, P3 ;  /* 0x00000027ff007c0c */ /* 0x000ff6000bf65330 */
[----:B------:R-:W-:Y:S02]  /*61e0*/  @!UPT UIADD3 URZ, UPT, UPT, URZ, URZ, URZ ;  /* 0x000000fffffff290 */ /* 0x000fe4000fffe0ff */
[----:B------:R-:W1:Y:S01]  /*61f0*/  @P3 LDC.64 R2, c[0x0][0x8a8] ;  /* 0x00022a00ff023b82 */ /* 0x000e620000000a00 */
[----:B------:R-:W-:Y:S04]  /*6200*/  @P3 IMAD R5, R19, UR40, RZ ;  /* 0x0000002813053c24 */ /* 0x000fe8000f8e02ff */
[----:B-1----:R-:W-:Y:S05]  /*6210*/  @P3 IMAD.WIDE R2, R5, 0x4, R2 ;  /* 0x0000000405023825 */ /* 0x002fea00078e0202 */
[----:B-----5:R1:W5:Y:S02]  /*6220*/  @P3 LDG.E R47, desc[UR44][R2.64] ;  /* 0x0000002c022f3981 */ /* 0x020364000c1e1900 */
[----:B-1----:R-:W3:Y:S02]  /*6230*/  @!P3 LDC R47, c[0x0][0x8a0] ;  /* 0x00022800ff2fbb82 */ /* 0x002ee40000000800 */
.L_x_99:
[----:B--2--5:R-:W-:Y:S01]  /*6240*/  @P6 FSETP.NEU.AND P3, PT, R49, RZ, PT ;  /* 0x000000ff3100620b */ /* 0x024fe20003f6d000 */
[----:B------:R-:W-:Y:S01]  /*6250*/  BSSY B1, `(.L_x_100) ;  /* 0x0000036000017945 */ /* 0x000fe20003800000 */
[----:B------:R-:W-:Y:S01]  /*6260*/  @P6 SEL R5, RZ, 0xffffffff, P1 ;  /* 0xffffffffff056807 */ /* 0x000fe20000800000 */
[----:B------:R-:W-:Y:S01]  /*6270*/  IMAD.IADD R32, R46, 0x1, R17 ;  /* 0x000000012e207824 */ /* 0x000fe200078e0211 */
[----:B------:R-:W-:Y:S02]  /*6280*/  @P6 SEL R0, RZ, 0xffffffff, P3 ;  /* 0xffffffffff006807 */ /* 0x000fe40001800000 */
[----:B------:R-:W-:Y:S02]  /*6290*/  CS2R R54, SRZ ;  /* 0x0000000000367805 */ /* 0x000fe4000001ff00 */
[----:B------:R-:W-:Y:S02]  /*62a0*/  @P6 LOP3.LUT P1, RZ, R94, 0xff, RZ, 0xc0, !PT ;  /* 0x000000ff5eff6812 */ /* 0x000fe4000782c0ff */
[----:B------:R-:W-:Y:S02]  /*62b0*/  CS2R R52, SRZ ;  /* 0x0000000000347805 */ /* 0x000fe4000001ff00 */
[----:B------:R-:W-:Y:S02]  /*62c0*/  LEA R88, R44, UR47, 0x3 ;  /* 0x0000002f2c587c11 */ /* 0x000fe4000f8e18ff */
[----:B------:R-:W-:Y:S02]  /*62d0*/  CS2R R58, SRZ ;  /* 0x00000000003a7805 */ /* 0x000fe4000001ff00 */
[----:B------:R-:W-:Y:S02]  /*62e0*/  @P0 SEL R0, R5, R0, !P1 ;  /* 0x0000000005000207 */ /* 0x000fe40004800000 */
[----:B------:R-:W-:Y:S02]  /*62f0*/  CS2R R56, SRZ ;  /* 0x0000000000387805 */ /* 0x000fe4000001ff00 */
[----:B------:R-:W-:Y:S02]  /*6300*/  SHF.L.U32 R3, R102, 0x1f, RZ ;  /* 0x0000001f66037819 */ /* 0x000fe400000006ff */
[----:B------:R-:W-:Y:S02]  /*6310*/  @P6 LOP3.LUT R0, R0, 0x1, RZ, 0xc0, !PT ;  /* 0x0000000100006812 */ /* 0x000fe400078ec0ff */
[----:B------:R-:W-:Y:S02]  /*6320*/  PLOP3.LUT P4, PT, PT, PT, PT, 0x8, 0x80 ;  /* 0x000000000080781c */ /* 0x000fe40003f8e170 */
[----:B------:R-:W-:Y:S11]  /*6330*/  ISETP.NE.U32.OR P1, PT, R0, 0x1, !P6 ;  /* 0x000000010000780c */ /* 0x000ff60007725470 */
[----:B------:R-:W-:Y:S02]  /*6340*/  @!UPT UIADD3 URZ, UPT, UPT, URZ, URZ, URZ ;  /* 0x000000fffffff290 */ /* 0x000fe4000fffe0ff */
[----:B------:R-:W-:Y:S04]  /*6350*/  @P1 SHF.L.U32 R2, R100, 0x1f, RZ ;  /* 0x0000001f64021819 */ /* 0x000fe800000006ff */
[----:B------:R-:W1:Y:S01]  /*6360*/  @P1 SYNCS.PHASECHK.TRANS64.TRYWAIT P0, [UR47+0x1b0], R2 ;  /* 0x0001b002ff0015a7 */ /* 0x000e62000800112f */
[----:B------:R2:W4:Y:S01]  /*6370*/  SYNCS.PHASECHK.TRANS64.TRYWAIT P3, [R88+URZ+0x1e0], R3 ;  /* 0x0001e003580075a7 */ /* 0x00052200080611ff */
[----:B-1----:R-:W-:Y:S01]  /*6380*/  @P1 PLOP3.LUT P4, PT, P0, PT, PT, 0x8, 0x80 ;  /* 0x000000000080181c */ /* 0x002fe2000078e170 */
[----:B------:R-:W-:Y:S01]  /*6390*/  @!UPT UIADD3 URZ, UPT, UPT, URZ, URZ, URZ ;  /* 0x000000fffffff290 */ /* 0x000fe2000fffe0ff */
[----:B--2-4-:R-:W-:Y:S11]  /*63a0*/  @!P1 BRA `(.L_x_101) ;  /* 0x0000000000809947 */ /* 0x014ff60003800000 */
[----:B------:R-:W-:Y:S01]  /*63b0*/  ISETP.NE.U32.AND P0, PT, RZ, UR36, PT ;  /* 0x00000024ff007c0c */ /* 0x000fe2000bf05070 */
[----:B------:R-:W-:Y:S01]  /*63c0*/  BSSY B0, `(.L_x_102) ;  /* 0x0000012000007945 */ /* 0x000fe20003800000 */
[----:B------:R-:W-:Y:S02]  /*63d0*/  FSETP.NEU.AND P1, PT, R49, RZ, PT ;  /* 0x000000ff3100720b */ /* 0x000fe40003f2d000 */
[----:B------:R-:W-:Y:S02]  /*63e0*/  CS2R R58, SRZ ;  /* 0x00000000003a7805 */ /* 0x000fe4000001ff00 */
[----:B------:R-:W-:Y:S02]  /*63f0*/  ISETP.NE.AND.EX P0, PT, RZ, UR37, PT, P0 ;  /* 0x00000025ff007c0c */ /* 0x000fe4000bf05300 */
[----:B------:R-:W-:Y:S02]  /*6400*/  CS2R R56, SRZ ;  /* 0x0000000000387805 */ /* 0x000fe4000001ff00 */
[----:B------:R-:W-:Y:S02]  /*6410*/  SEL R0, RZ, 0xffffffff, P1 ;  /* 0xffffffffff007807 */ /* 0x000fe40000800000 */
[----:B------:R-:W-:Y:S02]  /*6420*/  CS2R R54, SRZ ;  /* 0x0000000000367805 */ /* 0x000fe4000001ff00 */
[----:B------:R-:W-:Y:S02]  /*6430*/  LOP3.LUT P1, RZ, R94, 0xff, RZ, 0xc0, !PT ;  /* 0x000000ff5eff7812 */ /* 0x000fe4000782c0ff */
[----:B------:R-:W-:Y:S02]  /*6440*/  CS2R R52, SRZ ;  /* 0x0000000000347805 */ /* 0x000fe4000001ff00 */
[----:B------:R-:W-:Y:S04]  /*6450*/  SEL R5, RZ, 0xffffffff, P0 ;  /* 0xffffffffff057807 */ /* 0x000fe80000000000 */
[----:B------:R-:W-:Y:S04]  /*6460*/  @P2 SEL R0, R5, R0, !P1 ;  /* 0x0000000005002207 */ /* 0x000fe80004800000 */
[----:B------:R-:W-:Y:S04]  /*6470*/  LOP3.LUT R0, R0, 0x1, RZ, 0xc0, !PT ;  /* 0x0000000100007812 */ /* 0x000fe800078ec0ff */
[----:B------:R-:W-:Y:S01]  /*6480*/  ISETP.NE.U32.AND P0, PT, R0, 0x1, PT ;  /* 0x000000010000780c */ /* 0x000fe20003f05070 */
[----:B------:R-:W-:Y:S01]  /*6490*/  @!UPT UIADD3 URZ, UPT, UPT, URZ, URZ, URZ ;  /* 0x000000fffffff290 */ /* 0x000fe2000fffe0ff */
[----:B------:R-:W-:Y:S11]  /*64a0*/  @!P4 BRA `(.L_x_103) ;  /* 0x00000000000cc947 */ /* 0x000ff60003800000 */
[----:B------:R-:W-:Y:S04]  /*64b0*/  SHF.L.U32 R5, R100, 0x1f, RZ ;  /* 0x0000001f64057819 */ /* 0x000fe800000006ff */
[----:B------:R-:W1:Y:S02]  /*64c0*/  SYNCS.PHASECHK.TRANS64.TRYWAIT P1, [UR47+0x1b0], R5 ;  /* 0x0001b005ff0075a7 */ /* 0x000e64000802112f */
[----:B-1----:R-:W-:Y:S05]  /*64d0*/  @!P1 BRA `(.L_x_104) ;  /* 0x0000001c00649947 */ /* 0x002fea0003800000 */
.L_x_103:
[----:B------:R-:W-:Y:S05]  /*64e0*/  BSYNC B0 ;  /* 0x0000000000007941 */ /* 0x000fea0003800000 */
.L_x_102:
[----:B------:R2:W4:Y:S01]  /*64f0*/  @P0 LDS.128 R56, [R104+UR47+0x400] ;  /* 0x0004002f68380984 */ /* 0x0005220008000c00 */
[----:B------:R-:W-:Y:S01]  /*6500*/  UIADD3 UR4, UPT, UPT, UR47, 0x1b8, URZ ;  /* 0x000001b82f047890 */ /* 0x000fe2000fffe0ff */
[----:B------:R-:W-:Y:S02]  /*6510*/  LOP3.LUT R100, R100, 0x1, RZ, 0x3c, !PT ;  /* 0x0000000164647812 */ /* 0x000fe400078e3cff */
[----:B------:R2:W1:Y:S01]  /*6520*/  @P0 LDS.128 R52, [R103+0x10] ;  /* 0x0000100067340984 */ /* 0x0004620000000c00 */
[----:B------:R-:W-:Y:S01]  /*6530*/  UPRMT UR4, UR48, 0x654, UR4 ;  /* 0x0000065430047896 */ /* 0x000fe20008000004 */
[----:B------:R-:W-:Y:S01]  /*6540*/  @!PT LDS RZ, [RZ] ;  /* 0x00000000fffff984 */ /* 0x000fe20000000800 */
[----:B------:R-:W-:Y:S01]  /*6550*/  @!PT LDS RZ, [RZ] ;  /* 0x00000000fffff984 */ /* 0x000fe20000000800 */
[----:B------:R-:W-:Y:S01]  /*6560*/  @!PT LDS RZ, [RZ] ;  /* 0x00000000fffff984 */ /* 0x000fe20000000800 */
[----:B------:R-:W-:Y:S01]  /*6570*/  @!PT LDS RZ, [RZ] ;  /* 0x00000000fffff984 */ /* 0x000fe20000000800 */
[----:B------:R5:W-:Y:S06]  /*6580*/  MEMBAR.ALL.CTA ;  /* 0x0000000000007992 */ /* 0x000bec0000008000 */
[----:B-----5:R-:W5:Y:S02]  /*6590*/  FENCE.VIEW.ASYNC.S ;  /* 0x00000000000073c6 */ /* 0x020f640000000000 */
[----:B-----5:R-:W-:Y:S03]  /*65a0*/  SYNCS.ARRIVE.TRANS64.RED.A1T0 RZ, [UR4], RZ ;  /* 0x000000ffffff79a7 */ /* 0x020fe60008100404 */
.L_x_101:
[----:B------:R-:W-:Y:S05]  /*65b0*/  BSYNC B1 ;  /* 0x0000000000017941 */ /* 0x000fea0003800000 */
.L_x_100:
[----:B-1----:R-:W-:Y:S04]  /*65c0*/  SHF.R.U32.HI R0, RZ, 0x15, R32 ;  /* 0x00000015ff007819 */ /* 0x002fe80000011620 */
[----:B------:R-:W-:Y:S01]  /*65d0*/  LOP3.LUT P0, RZ, R0, 0x3, R105, 0x48, !PT ;  /* 0x0000000300ff7812 */ /* 0x000fe20007804869 */
[----:B------:R-:W-:Y:S01]  /*65e0*/  @!UPT UIADD3 URZ, UPT, UPT, URZ, URZ, URZ ;  /* 0x000000fffffff290 */ /* 0x000fe2000fffe0ff */
[----:B------:R-:W-:Y:S11]  /*65f0*/  @P3 BRA `(.L_x_105) ;  /* 0x0000000000083947 */ /* 0x000ff60003800000 */
[----:B------:R-:W1:Y:S02]  /*6600*/  SYNCS.PHASECHK.TRANS64.TRYWAIT P1, [R88+URZ+0x1e0], R3 ;  /* 0x0001e003580075a7 */ /* 0x000e6400080211ff */
[----:B-1----:R-:W-:Y:S05]  /*6610*/  @!P1 BRA `(.L_x_106) ;  /* 0x0000001c002c9947 */ /* 0x002fea0003800000 */
.L_x_105:
[----:B------:R-:W-:Y:S05]  /*6620*/  @!P0 BRA `(.L_x_107) ;  /* 0x0000000000408947 */ /* 0x000fea0003800000 */
[----:B------:R-:W1:Y:S01]  /*6630*/  LDCU.64 UR8, c[0x4][0x70] ;  /* 0x01000e00ff0877ac */ /* 0x000e620008000a00 */
[----:B------:R-:W-:Y:S01]  /*6640*/  MOV R3, 0x0 ;  /* 0x0000000000037802 */ /* 0x000fe20000000f00 */
[----:B------:R-:W-:Y:S02]  /*6650*/  HFMA2 R12, -RZ, RZ, 0, 5.9604644775390625e-08 ;  /* 0x00000001ff0c7431 */ /* 0x000fe400000001ff */
[----:B------:R-:W-:Y:S02]  /*6660*/  IMAD.MOV.U32 R8, RZ, RZ, 0x192 ;  /* 0x00000192ff087424 */ /* 0x000fe400078e00ff */
[----:B------:R-:W-:Y:S01]  /*6670*/  IMAD.MOV.U32 R13, RZ, RZ, RZ ;  /* 0x000000ffff0d7224 */ /* 0x000fe200078e00ff */
[----:B------:R-:W5:Y:S01]  /*6680*/  LDCU.64 UR6, c[0x4][0x78] ;  /* 0x01000f00ff0677ac */ /* 0x000f620008000a00 */
[----:B------:R-:W2:Y:S01]  /*6690*/  LDC.64 R2, c[0x4][R3] ;  /* 0x0100000003027b82 */ /* 0x000ea20000000a00 */
[----:B------:R-:W3:Y:S01]  /*66a0*/  LDCU.64 UR4, c[0x4][0x10] ;  /* 0x01000200ff0477ac */ /* 0x000ee20008000a00 */
[----:B-1----:R-:W-:Y:S01]  /*66b0*/  MOV R5, UR9 ;  /* 0x0000000900057c02 */ /* 0x002fe20008000f00 */
[----:B------:R-:W-:Y:S01]  /*66c0*/  IMAD.U32 R4, RZ, RZ, UR8 ;  /* 0x00000008ff047e24 */ /* 0x000fe2000f8e00ff */
[----:B-----5:R-:W-:Y:S01]  /*66d0*/  MOV R7, UR7 ;  /* 0x0000000700077c02 */ /* 0x020fe20008000f00 */
[----:B------:R-:W-:Y:S01]  /*66e0*/  IMAD.U32 R6, RZ, RZ, UR6 ;  /* 0x00000006ff067e24 */ /* 0x000fe2000f8e00ff */
[----:B---3--:R-:W-:Y:S01]  /*66f0*/  MOV R11, UR5 ;  /* 0x00000005000b7c02 */ /* 0x008fe20008000f00 */
[----:B------:R-:W-:Y:S02]  /*6700*/  IMAD.U32 R10, RZ, RZ, UR4 ;  /* 0x00000004ff0a7e24 */ /* 0x000fe4000f8e00ff */
[----:B------:R-:W-:Y:S07]  /*6710*/  LEPC R20, `(.L_x_107) ;  /* 0x000000001014794e */ /* 0x000fee0000000000 */
[----:B--2-4-:R-:W-:Y:S05]  /*6720*/  CALL.ABS.NOINC R2 ;  /* 0x0000000002007343 */ /* 0x014fea0003c00000 */
.L_x_107:
[----:B------:R-:W-:Y:S01]  /*6730*/  LOP3.LUT P0, RZ, R99, 0x60, RZ, 0xc0, !PT ;  /* 0x0000006063ff7812 */ /* 0x000fe2000780c0ff */
[----:B------:R-:W-:Y:S05]  /*6740*/  WARPSYNC.ALL ;  /* 0x0000000000007948 */ /* 0x000fea0003800000 */
[----:B------:R-:W-:Y:S01]  /*6750*/  R2UR UR4, R32 ;  /* 0x00000000200472ca */ /* 0x000fe200000e0000 */
[----:B------:R-:W-:Y:S01]  /*6760*/  BSSY.RECONVERGENT B0, `(.L_x_108) ;  /* 0x00000b4000007945 */ /* 0x000fe20003800200 */
[-C--:B----4-:R-:W-:Y:S02]  /*6770*/  F2FP.F16.E4M3.UNPACK_B R50, R56.reuse ;  /* 0x00000038ff32723e */ /* 0x090fe400020006ff */
[----:B------:R-:W-:Y:S02]  /*6780*/  F2FP.F16.E4M3.UNPACK_B R63, R56.H1 ;  /* 0x00000038ff3f723e */ /* 0x000fe400030006ff */
[-C--:B------:R-:W-:Y:S01]  /*6790*/  F2FP.F16.E4M3.UNPACK_B R56, R57.reuse ;  /* 0x00000039ff38723e */ /* 0x080fe200020006ff */
[--C-:B------:R-:W-:Y:S01]  /*67a0*/  HADD2.F32 R48, -RZ, R50.reuse.H0_H0 ;  /* 0x20000032ff307230 */ /* 0x100fe20000004100 */
[----:B------:R-:W-:Y:S01]  /*67b0*/  F2FP.F16.E4M3.UNPACK_B R57, R57.H1 ;  /* 0x00000039ff39723e */ /* 0x000fe200030006ff */
[----:B------:R-:W-:Y:S01]  /*67c0*/  HADD2.F32 R50, -RZ, R50.H1_H1 ;  /* 0x30000032ff327230 */ /* 0x000fe20000004100 */
[-C--:B------:R-:W-:Y:S01]  /*67d0*/  F2FP.F16.E4M3.UNPACK_B R66, R52.reuse ;  /* 0x00000034ff42723e */ /* 0x080fe200020006ff */
[--C-:B------:R-:W-:Y:S01]  /*67e0*/  HADD2.F32 R51, -RZ, R63.reuse.H0_H0 ;  /* 0x2000003fff337230 */ /* 0x100fe20000004100 */
[----:B------:R-:W-:Y:S01]  /*67f0*/  F2FP.F16.E4M3.UNPACK_B R68, R52.H1 ;  /* 0x00000034ff44723e */ /* 0x000fe200030006ff */
[----:B------:R-:W-:Y:S01]  /*6800*/  LDTM.16dp32bit_t0_t15.x32 R4, tmem[UR4] ;  /* 0x00000004000479ee */ /* 0x000fe20008a80000 */
[----:B------:R-:W3:Y:S01]  /*6810*/  LDTM.16dp32bit_t16_t31.x32 R4, tmem[UR4+0x20] ;  /* 0x00002004000479ee */ /* 0x000ee20008aa0000 */
[----:B------:R-:W-:Y:S01]  /*6820*/  NOP ;  /* 0x0000000000007918 */ /* 0x000fe20000000000 */
[----:B------:R-:W-:Y:S01]  /*6830*/  R2UR UR5, R88 ;  /* 0x00000000580572ca */ /* 0x000fe200000e0000 */
[--C-:B------:R-:W-:Y:S01]  /*6840*/  HADD2.F32 R65, -RZ, R66.reuse.H0_H0 ;  /* 0x20000042ff417230 */ /* 0x100fe20000004100 */
[----:B------:R-:W-:Y:S01]  /*6850*/  F2FP.F16.E4M3.UNPACK_B R61, R58 ;  /* 0x0000003aff3d723e */ /* 0x000fe200020006ff */
[----:B------:R-:W-:Y:S01]  /*6860*/  HADD2.F32 R67, -RZ, R66.H1_H1 ;  /* 0x30000042ff437230 */ /* 0x000fe20000004100 */
[-C--:B------:R-:W-:Y:S01]  /*6870*/  F2FP.F16.E4M3.UNPACK_B R70, R53.reuse ;  /* 0x00000035ff46723e */ /* 0x080fe200020006ff */
[----:B------:R-:W-:Y:S01]  /*6880*/  HADD2.F32 R52, -RZ, R63.H1_H1 ;  /* 0x3000003fff347230 */ /* 0x000fe20000004100 */
[----:B------:R-:W-:Y:S01]  /*6890*/  F2FP.F16.E4M3.UNPACK_B R72, R53.H1 ;  /* 0x00000035ff48723e */ /* 0x000fe200030006ff */
[----:B------:R-:W-:Y:S01]  /*68a0*/  HADD2.F32 R53, -RZ, R56.H0_H0 ;  /* 0x20000038ff357230 */ /* 0x000fe20000004100 */
[-C--:B------:R-:W-:Y:S01]  /*68b0*/  F2FP.F16.E4M3.UNPACK_B R74, R54.reuse ;  /* 0x00000036ff4a723e */ /* 0x080fe200020006ff */
[----:B------:R-:W-:Y:S01]  /*68c0*/  HADD2.F32 R69, -RZ, R70.H0_H0 ;  /* 0x20000046ff457230 */ /* 0x000fe20000004100 */
[----:B------:R-:W-:Y:S01]  /*68d0*/  F2FP.F16.E4M3.UNPACK_B R76, R54.H1 ;  /* 0x00000036ff4c723e */ /* 0x000fe200030006ff */
[----:B------:R-:W-:Y:S01]  /*68e0*/  HADD2.F32 R54, -RZ, R56.H1_H1 ;  /* 0x30000038ff367230 */ /* 0x000fe20000004100 */
[----:B------:R-:W-:Y:S01]  /*68f0*/  F2FP.F16.E4M3.UNPACK_B R60, R58.H1 ;  /* 0x0000003aff3c723e */ /* 0x000fe200030006ff */
[----:B------:R-:W-:Y:S01]  /*6900*/  UIADD3 UR5, UPT, UPT, UR5, 0x1f0, URZ ;  /* 0x000001f005057890 */ /* 0x000fe2000fffe0ff */
[----:B------:R-:W-:Y:S01]  /*6910*/  HADD2.F32 R58, -RZ, R61.H1_H1 ;  /* 0x3000003dff3a7230 */ /* 0x000fe20000004100 */
[----:B------:R-:W-:Y:S01]  /*6920*/  F2FP.F16.E4M3.UNPACK_B R77, R55 ;  /* 0x00000037ff4d723e */ /* 0x000fe200020006ff */
[----:B------:R-:W-:Y:S01]  /*6930*/  HADD2.F32 R70, -RZ, R70.H1_H1 ;  /* 0x30000046ff467230 */ /* 0x000fe20000004100 */
[----:B------:R-:W-:Y:S01]  /*6940*/  UPRMT UR5, UR48, 0x654, UR5 ;  /* 0x0000065430057896 */ /* 0x000fe20008000005 */
[--C-:B------:R-:W-:Y:S01]  /*6950*/  HADD2.F32 R73, -RZ, R74.reuse.H0_H0 ;  /* 0x2000004aff497230 */ /* 0x100fe20000004100 */
[----:B------:R-:W-:Y:S01]  /*6960*/  F2FP.F16.E4M3.UNPACK_B R62, R59 ;  /* 0x0000003bff3e723e */ /* 0x000fe200020006ff */
[----:B------:R-:W-:Y:S01]  /*6970*/  HADD2.F32 R74, -RZ, R74.H1_H1 ;  /* 0x3000004aff4a7230 */ /* 0x000fe20000004100 */
[----:B------:R-:W-:Y:S01]  /*6980*/  F2FP.F16.E4M3.UNPACK_B R78, R55.H1 ;  /* 0x00000037ff4e723e */ /* 0x000fe200030006ff */
[C---:B---3--:R-:W-:Y:S01]  /*6990*/  FMUL R4, R47.reuse, R4 ;  /* 0x000000042f047220 */ /* 0x048fe20000400000 */
[C---:B------:R-:W-:Y:S01]  /*69a0*/  FMUL R5, R47.reuse, R5 ;  /* 0x000000052f057220 */ /* 0x040fe20000400000 */
[C---:B------:R-:W-:Y:S01]  /*69b0*/  FMUL R8, R47.reuse, R8 ;  /* 0x000000082f087220 */ /* 0x040fe20000400000 */
[----:B------:R-:W-:Y:S01]  /*69c0*/  FMUL R9, R47, R9 ;  /* 0x000000092f097220 */ /* 0x000fe20000400000 */
[----:B------:R-:W-:Y:S01]  /*69d0*/  SYNCS.ARRIVE.TRANS64.RED.A1T0 RZ, [UR5], RZ ;  /* 0x000000ffffff79a7 */ /* 0x000fe20008100405 */
[C---:B------:R-:W-:Y:S01]  /*69e0*/  FFMA R4, R49.reuse, R48, R4 ;  /* 0x0000003031047223 */ /* 0x040fe20000000004 */
[----:B------:R-:W-:Y:S01]  /*69f0*/  FFMA R5, R49, R50, R5 ;  /* 0x0000003231057223 */ /* 0x000fe20000000005 */
[C---:B------:R-:W-:Y:S01]  /*6a00*/  FMUL R12, R47.reuse, R12 ;  /* 0x0000000c2f0c7220 */ /* 0x040fe20000400000 */
        /* <DEDUP_REMOVED lines=9> */
[----:B------:R-:W-:Y:S02]  /*6aa0*/  HADD2.F32 R48, -RZ, R77.H1_H1 ;  /* 0x3000004dff307230 */ /* 0x000fe40000004100 */
[C---:B------:R-:W-:Y:S01]  /*6ab0*/  FMUL R28, R47.reuse, R32 ;  /* 0x000000202f1c7220 */ /* 0x040fe20000400000 */
[C---:B------:R-:W-:Y:S01]  /*6ac0*/  FMUL R29, R47.reuse, R33 ;  /* 0x000000212f1d7220 */ /* 0x040fe20000400000 */
[C---:B------:R-:W-:Y:S01]  /*6ad0*/  FMUL R6, R47.reuse, R6 ;  /* 0x000000062f067220 */ /* 0x040fe20000400000 */
[C---:B------:R-:W-:Y:S01]  /*6ae0*/  FMUL R7, R47.reuse, R7 ;  /* 0x000000072f077220 */ /* 0x040fe20000400000 */
[--C-:B------:R-:W-:Y:S02]  /*6af0*/  HADD2.F32 R55, -RZ, R57.reuse.H0_H0 ;  /* 0x20000039ff377230 */ /* 0x100fe40000004100 */
[----:B------:R-:W-:Y:S01]  /*6b00*/  FMUL R10, R47, R10 ;  /* 0x0000000a2f0a7220 */ /* 0x000fe20000400000 */
[C---:B------:R-:W-:Y:S01]  /*6b10*/  FFMA R6, R49.reuse, R51, R6 ;  /* 0x0000003331067223 */ /* 0x040fe20000000006 */
[----:B------:R-:W-:Y:S02]  /*6b20*/  HADD2.F32 R56, -RZ, R57.H1_H1 ;  /* 0x30000039ff387230 */ /* 0x000fe40000004100 */
[C---:B------:R-:W-:Y:S01]  /*6b30*/  FFMA R7, R49.reuse, R52, R7 ;  /* 0x0000003431077223 */ /* 0x040fe20000000007 */
[C---:B------:R-:W-:Y:S01]  /*6b40*/  FFMA R8, R49.reuse, R53, R8 ;  /* 0x0000003531087223 */ /* 0x040fe20000000008 */
[C---:B------:R-:W-:Y:S01]  /*6b50*/  FFMA R9, R49.reuse, R54, R9 ;  /* 0x0000003631097223 */ /* 0x040fe20000000009 */
[----:B------:R-:W-:Y:S02]  /*6b60*/  HADD2.F32 R57, -RZ, R61.H0_H0 ;  /* 0x2000003dff397230 */ /* 0x000fe40000004100 */
[----:B------:R-:W-:Y:S01]  /*6b70*/  FFMA R10, R49, R55, R10 ;  /* 0x00000037310a7223 */ /* 0x000fe2000000000a */
[----:B------:R-:W-:Y:S01]  /*6b80*/  F2FP.SATFINITE.E4M3.F32.PACK_AB_MERGE_C R88, R7, R6, RZ ;  /* 0x000000060758723e */ /* 0x000fe200048070ff */
[----:B------:R-:W-:Y:S02]  /*6b90*/  HADD2.F32 R61, -RZ, R62.H0_H0 ;  /* 0x2000003eff3d7230 */ /* 0x000fe40000004100 */
[----:B------:R-:W-:Y:S01]  /*6ba0*/  FMUL R11, R47, R11 ;  /* 0x0000000b2f0b7220 */ /* 0x000fe20000400000 */
[----:B------:R-:W-:Y:S01]  /*6bb0*/  F2FP.F16.E4M3.UNPACK_B R64, R59.H1 ;  /* 0x0000003bff40723e */ /* 0x000fe200030006ff */
[----:B------:R-:W-:Y:S01]  /*6bc0*/  HADD2.F32 R59, -RZ, R60.H0_H0 ;  /* 0x2000003cff3b7230 */ /* 0x000fe20000004100 */
[----:B------:R-:W-:Y:S01]  /*6bd0*/  F2FP.SATFINITE.E4M3.F32.PACK_AB_MERGE_C R88, R5, R4, R88 ;  /* 0x000000040558723e */ /* 0x000fe20004807058 */
[C---:B------:R-:W-:Y:S01]  /*6be0*/  FFMA R11, R49.reuse, R56, R11 ;  /* 0x00000038310b7223 */ /* 0x040fe2000000000b */
[C---:B------:R-:W-:Y:S01]  /*6bf0*/  FFMA R12, R49.reuse, R57, R12 ;  /* 0x00000039310c7223 */ /* 0x040fe2000000000c */
[----:B------:R-:W-:Y:S01]  /*6c00*/  FFMA R13, R49, R58, R13 ;  /* 0x0000003a310d7223 */ /* 0x000fe2000000000d */
[----:B------:R-:W-:Y:S02]  /*6c10*/  HADD2.F32 R62, -RZ, R62.H1_H1 ;  /* 0x3000003eff3e7230 */ /* 0x000fe40000004100 */
[----:B------:R-:W-:Y:S01]  /*6c20*/  FMUL R14, R47, R14 ;  /* 0x0000000e2f0e7220 */ /* 0x000fe20000400000 */
[----:B------:R-:W-:Y:S01]  /*6c30*/  HADD2.F32 R60, -RZ, R60.H1_H1 ;  /* 0x3000003cff3c7230 */ /* 0x000fe20000004100 */
[----:B------:R-:W-:Y:S01]  /*6c40*/  F2FP.SATFINITE.E4M3.F32.PACK_AB_MERGE_C R89, R11, R10, RZ ;  /* 0x0000000a0b59723e */ /* 0x000fe200048070ff */
[----:B------:R-:W-:Y:S02]  /*6c50*/  HADD2.F32 R51, -RZ, R77.H0_H0 ;  /* 0x2000004dff337230 */ /* 0x000fe40000004100 */
[----:B------:R-:W-:Y:S01]  /*6c60*/  FFMA R14, R49, R59, R14 ;  /* 0x0000003b310e7223 */ /* 0x000fe2000000000e */
[----:B------:R-:W-:Y:S01]  /*6c70*/  FMUL R15, R47, R15 ;  /* 0x0000000f2f0f7220 */ /* 0x000fe20000400000 */
[--C-:B------:R-:W-:Y:S01]  /*6c80*/  HADD2.F32 R63, -RZ, R64.reuse.H0_H0 ;  /* 0x20000040ff3f7230 */ /* 0x100fe20000004100 */
[----:B------:R-:W-:Y:S01]  /*6c90*/  F2FP.SATFINITE.E4M3.F32.PACK_AB_MERGE_C R89, R9, R8, R89 ;  /* 0x000000080959723e */ /* 0x000fe20004807059 */
[----:B------:R-:W-:Y:S02]  /*6ca0*/  HADD2.F32 R64, -RZ, R64.H1_H1 ;  /* 0x30000040ff407230 */ /* 0x000fe40000004100 */
[C---:B------:R-:W-:Y:S01]  /*6cb0*/  FFMA R15, R49.reuse, R60, R15 ;  /* 0x0000003c310f7223 */ /* 0x040fe2000000000f */
[C---:B------:R-:W-:Y:S01]  /*6cc0*/  FFMA R16, R49.reuse, R61, R16 ;  /* 0x0000003d31107223 */ /* 0x040fe20000000010 */
[----:B------:R-:W-:Y:S01]  /*6cd0*/  FFMA R17, R49, R62, R17 ;  /* 0x0000003e31117223 */ /* 0x000fe20000000011 */
[C---:B------:R-:W-:Y:S01]  /*6ce0*/  FMUL R18, R47.reuse, R18 ;  /* 0x000000122f127220 */ /* 0x040fe20000400000 */
[C---:B------:R-:W-:Y:S01]  /*6cf0*/  FMUL R19, R47.reuse, R19 ;  /* 0x000000132f137220 */ /* 0x040fe20000400000 */
[--C-:B------:R-:W-:Y:S02]  /*6d00*/  HADD2.F32 R66, -RZ, R68.reuse.H0_H0 ;  /* 0x20000044ff427230 */ /* 0x100fe40000004100 */
[----:B------:R-:W-:Y:S01]  /*6d10*/  FMUL R3, R47, R22 ;  /* 0x000000162f037220 */ /* 0x000fe20000400000 */
[C---:B------:R-:W-:Y:S01]  /*6d20*/  FFMA R18, R49.reuse, R63, R18 ;  /* 0x0000003f31127223 */ /* 0x040fe20000000012 */
[----:B------:R-:W-:Y:S02]  /*6d30*/  HADD2.F32 R68, -RZ, R68.H1_H1 ;  /* 0x30000044ff447230 */ /* 0x000fe40000004100 */
[----:B------:R-:W-:Y:S01]  /*6d40*/  FFMA R19, R49, R64, R19 ;  /* 0x0000004031137223 */ /* 0x000fe20000000013 */
[----:B------:R-:W-:Y:S01]  /*6d50*/  FMUL R23, R47, R23 ;  /* 0x000000172f177220 */ /* 0x000fe20000400000 */
[C---:B------:R-:W-:Y:S01]  /*6d60*/  FFMA R0, R49.reuse, R65, R0 ;  /* 0x0000004131007223 */ /* 0x040fe20000000000 */
[C---:B------:R-:W-:Y:S01]  /*6d70*/  FFMA R2, R49.reuse, R67, R2 ;  /* 0x0000004331027223 */ /* 0x040fe20000000002 */
[--C-:B------:R-:W-:Y:S02]  /*6d80*/  HADD2.F32 R71, -RZ, R72.reuse.H0_H0 ;  /* 0x20000048ff477230 */ /* 0x100fe40000004100 */
[----:B------:R-:W-:Y:S01]  /*6d90*/  FFMA R3, R49, R66, R3 ;  /* 0x0000004231037223 */ /* 0x000fe20000000003 */
[----:B------:R-:W-:Y:S02]  /*6da0*/  HADD2.F32 R72, -RZ, R72.H1_H1 ;  /* 0x30000048ff487230 */ /* 0x000fe40000004100 */
[----:B------:R-:W-:Y:S01]  /*6db0*/  FMUL R22, R47, R26 ;  /* 0x0000001a2f167220 */ /* 0x000fe20000400000 */
        /* <DEDUP_REMOVED lines=18> */
[----:B------:R-:W-:Y:S01]  /*6ee0*/  F2FP.SATFINITE.E4M3.F32.PACK_AB_MERGE_C R90, R15, R14, RZ ;  /* 0x0000000e0f5a723e */ /* 0x000fe200048070ff */
[----:B------:R-:W-:Y:S01]  /*6ef0*/  FFMA R28, R49, R51, R28 ;  /* 0x00000033311c7223 */ /* 0x000fe2000000001c */
[----:B------:R-:W-:Y:S01]  /*6f00*/  F2FP.SATFINITE.E4M3.F32.PACK_AB_MERGE_C R91, R19, R18, RZ ;  /* 0x00000012135b723e */ /* 0x000fe200048070ff */
[C---:B------:R-:W-:Y:S01]  /*6f10*/  FFMA R29, R49.reuse, R48, R29 ;  /* 0x00000030311d7223 */ /* 0x040fe2000000001d */
[C---:B------:R-:W-:Y:S01]  /*6f20*/  FFMA R30, R49.reuse, R77, R30 ;  /* 0x0000004d311e7223 */ /* 0x040fe2000000001e */
[----:B------:R-:W-:Y:S01]  /*6f30*/  FFMA R35, R49, R50, R35 ;  /* 0x0000003231237223 */ /* 0x000fe20000000023 */
[----:B------:R-:W-:Y:S02]  /*6f40*/  F2FP.SATFINITE.E4M3.F32.PACK_AB_MERGE_C R90, R13, R12, R90 ;  /* 0x0000000c0d5a723e */ /* 0x000fe4000480705a */
[----:B------:R-:W-:Y:S02]  /*6f50*/  F2FP.SATFINITE.E4M3.F32.PACK_AB_MERGE_C R91, R17, R16, R91 ;  /* 0x00000010115b723e */ /* 0x000fe4000480705b */
[----:B------:R-:W-:Y:S02]  /*6f60*/  F2FP.SATFINITE.E4M3.F32.PACK_AB_MERGE_C R111, R23, R3, RZ ;  /* 0x00000003176f723e */ /* 0x000fe400048070ff */
[----:B------:R-:W-:Y:S01]  /*6f70*/  F2FP.SATFINITE.E4M3.F32.PACK_AB_MERGE_C R113, R27, R22, RZ ;  /* 0x000000161b71723e */ /* 0x000fe200048070ff */
[----:B------:R1:W-:Y:S01]  /*6f80*/  STS.128 [R104+UR47+0x1400], R88 ;  /* 0x0014005868007988 */ /* 0x0003e20008000c2f */
[----:B------:R-:W-:Y:S02]  /*6f90*/  F2FP.SATFINITE.E4M3.F32.PACK_AB_MERGE_C R110, R31, R26, RZ ;  /* 0x0000001a1f6e723e */ /* 0x000fe400048070ff */
[----:B------:R-:W-:Y:S02]  /*6fa0*/  F2FP.SATFINITE.E4M3.F32.PACK_AB_MERGE_C R116, R35, R30, RZ ;  /* 0x0000001e2374723e */ /* 0x000fe400048070ff */
[----:B------:R-:W-:Y:S02]  /*6fb0*/  F2FP.SATFINITE.E4M3.F32.PACK_AB_MERGE_C R112, R2, R0, R111 ;  /* 0x000000000270723e */ /* 0x000fe4000480706f */
[----:B------:R-:W-:Y:S02]  /*6fc0*/  F2FP.SATFINITE.E4M3.F32.PACK_AB_MERGE_C R113, R21, R20, R113 ;  /* 0x000000141571723e */ /* 0x000fe40004807071 */
[----:B------:R-:W-:Y:S02]  /*6fd0*/  F2FP.SATFINITE.E4M3.F32.PACK_AB_MERGE_C R114, R25, R24, R110 ;  /* 0x000000181972723e */ /* 0x000fe4000480706e */
[----:B------:R-:W-:Y:S02]  /*6fe0*/  F2FP.SATFINITE.E4M3.F32.PACK_AB_MERGE_C R115, R29, R28, R116 ;  /* 0x0000001c1d73723e */ /* 0x000fe40004807074 */
[----:B------:R-:W-:Y:S03]  /*6ff0*/  IADD3 R110, PT, PT, R44, 0x1, RZ ;  /* 0x000000012c6e7810 */ /* 0x000fe60007ffe0ff */
[----:B------:R1:W-:Y:S01]  /*7000*/  STS.128 [R103+0x1010], R112 ;  /* 0x0010107067007388 */ /* 0x0003e20000000c00 */
[----:B------:R-:W-:Y:S01]  /*7010*/  @!PT LDS RZ, [RZ] ;  /* 0x00000000fffff984 */ /* 0x000fe20000000800 */
[----:B------:R-:W-:Y:S01]  /*7020*/  @!PT LDS RZ, [RZ] ;  /* 0x00000000fffff984 */ /* 0x000fe20000000800 */
[----:B------:R-:W-:Y:S01]  /*7030*/  @!PT LDS RZ, [RZ] ;  /* 0x00000000fffff984 */ /* 0x000fe20000000800 */
[----:B------:R-:W-:Y:S01]  /*7040*/  @!PT LDS RZ, [RZ] ;  /* 0x00000000fffff984 */ /* 0x000fe20000000800 */
[----:B------:R3:W-:Y:S07]  /*7050*/  MEMBAR.ALL.CTA ;  /* 0x0000000000007992 */ /* 0x0007ee0000008000 */
[----:B---3--:R-:W3:Y:S02]  /*7060*/  FENCE.VIEW.ASYNC.S ;  /* 0x00000000000073c6 */ /* 0x008ee40000000000 */
[----:B---3--:R-:W-:Y:S06]  /*7070*/  BAR.SYNC.DEFER_BLOCKING 0x1, 0x80 ;  /* 0x0042000000007b1d */ /* 0x008fec0000010000 */
[----:B------:R-:W-:Y:S05]  /*7080*/  @P0 BRA `(.L_x_109) ;  /* 0x0000000000840947 */ /* 0x000fea0003800000 */
[C---:B------:R-:W-:Y:S01]  /*7090*/  ISETP.NE.AND P0, PT, R86.reuse, 0x1, PT ;  /* 0x000000015600780c */ /* 0x040fe20003f05270 */
[----:B------:R-:W-:Y:S01]  /*70a0*/  IMAD.SHL.U32 R0, R95, 0x40, RZ ;  /* 0x000000405f007824 */ /* 0x000fe200078e00ff */
[----:B------:R-:W-:Y:S01]  /*70b0*/  R2UR UR9, R93 ;  /* 0x000000005d0972ca */ /* 0x000fe200000e0000 */
[----:B------:R-:W-:Y:S01]  /*70c0*/  UIADD3 UR13, UPT, UPT, UR47, 0x1400, URZ ;  /* 0x000014002f0d7890 */ /* 0x000fe2000fffe0ff */
[----:B------:R-:W-:Y:S01]  /*70d0*/  R2UR UR7, R86 ;  /* 0x00000000560772ca */ /* 0x000fe200000e0000 */
[C---:B------:R-:W-:Y:S01]  /*70e0*/  IMAD.HI.U32 R3, R0.reuse, R87, RZ ;  /* 0x0000005700037227 */ /* 0x040fe200078e00ff */
[C---:B------:R-:W-:Y:S02]  /*70f0*/  R2UR UR10, R0.reuse ;  /* 0x00000000000a72ca */ /* 0x040fe400000e0000 */
[C---:B------:R-:W-:Y:S01]  /*7100*/  R2UR UR5, R85.reuse ;  /* 0x00000000550572ca */ /* 0x040fe200000e0000 */
[----:B------:R-:W-:Y:S01]  /*7110*/  IMAD.U32 R108, RZ, RZ, UR13 ;  /* 0x0000000dff6c7e24 */ /* 0x000fe2000f8e00ff */
[----:B------:R-:W-:Y:S04]  /*7120*/  SHF.R.U32.HI R3, RZ, R84, R3 ;  /* 0x00000054ff037219 */ /* 0x000fe80000011603 */
[----:B------:R-:W-:Y:S01]  /*7130*/  SEL R3, R0, R3, !P0 ;  /* 0x0000000300037207 */ /* 0x000fe20004000000 */
[----:B------:R-:W-:Y:S01]  /*7140*/  USHF.L.U32 UR9, UR9, 0x6, URZ ;  /* 0x0000000609097899 */ /* 0x000fe200080006ff */
[----:B------:R-:W-:Y:S02]  /*7150*/  ISETP.NE.AND P0, PT, R85, 0x1, PT ;  /* 0x000000015500780c */ /* 0x000fe40003f05270 */
[C---:B------:R-:W-:Y:S01]  /*7160*/  R2UR UR4, R3.reuse ;  /* 0x00000000030472ca */ /* 0x040fe200000e0000 */
[C---:B------:R-:W-:Y:S01]  /*7170*/  IMAD.HI.U32 R2, R3.reuse, R82, RZ ;  /* 0x0000005203027227 */ /* 0x040fe200078e00ff */
[----:B------:R-:W-:Y:S02]  /*7180*/  R2UR UR11, R3 ;  /* 0x00000000030b72ca */ /* 0x000fe400000e0000 */
[----:B------:R-:W-:Y:S01]  /*7190*/  R2UR UR8, R108 ;  /* 0x000000006c0872ca */ /* 0x000fe200000e0000 */
[----:B------:R-:W-:Y:S01]  /*71a0*/  IMAD.MOV R4, RZ, RZ, -R3 ;  /* 0x000000ffff047224 */ /* 0x000fe200078e0a03 */
[----:B------:R-:W-:Y:S04]  /*71b0*/  SHF.R.U32.HI R2, RZ, R83, R2 ;  /* 0x00000053ff027219 */ /* 0x000fe80000011602 */
[----:B------:R-:W-:Y:S01]  /*71c0*/  R2UR UR12, R2 ;  /* 0x00000000020c72ca */ /* 0x000fe200000e0000 */
[----:B------:R-:W-:Y:S01]  /*71d0*/  VOTEU.ANY UP0, P0 ;  /* 0x0000000000ff7886 */ /* 0x000fe20000000100 */
[----:B------:R-:W-:Y:S11]  /*71e0*/  R2UR UR6, R4 ;  /* 0x00000000040672ca */ /* 0x000ff600000e0000 */
[----:B------:R-:W-:Y:S02]  /*71f0*/  USEL UR12, UR4, UR12, !UP0 ;  /* 0x0000000c040c7287 */ /* 0x000fe4000c000000 */
[----:B------:R-:W-:Y:S02]  /*7200*/  UIADD3 UR14, UP0, UPT, UR50, 0x680, URZ ;  /* 0x00000680320e7890 */ /* 0x000fe4000ff1e0ff */
[----:B------:R-:W-:Y:S02]  /*7210*/  UIMAD UR10, UR7, UR6, UR10 ;  /* 0x00000006070a72a4 */ /* 0x000fe4000f8e020a */
[----:B------:R-:W-:Y:S01]  /*7220*/  IMAD R2, RZ, RZ, -UR12 ;  /* 0x8000000cff027e24 */ /* 0x000fe2000f8e02ff */
[----:B------:R-:W-:Y:S04]  /*7230*/  UIADD3.X UR15, UPT, UPT, URZ, UR51, URZ, UP0, !UPT ;  /* 0x00000033ff0f7290 */ /* 0x000fe800087fe4ff */
[----:B------:R-:W-:Y:S11]  /*7240*/  R2UR UR4, R2 ;  /* 0x00000000020472ca */ /* 0x000ff600000e0000 */
[----:B------:R-:W-:Y:S02]  /*7250*/  @!UPT UIADD3 URZ, UPT, UPT, URZ, URZ, URZ ;  /* 0x000000fffffff290 */ /* 0x000fe4000fffe0ff */
[----:B------:R-:W-:Y:S09]  /*7260*/  UIMAD UR11, UR5, UR4, UR11 ;  /* 0x00000004050b72a4 */ /* 0x000ff2000f8e020b */
[----:B------:R3:W-:Y:S01]  /*7270*/  UTMASTG.4D.IM2COL [UR8], [UR14] ;  /* 0x000000080e0073b5 */ /* 0x0007e20008058000 */
[----:B------:R0:W-:Y:S01]  /*7280*/  UTMACMDFLUSH ;  /* 0x00000000000079b7 */ /* 0x0001e20000000000 */
[----:B---3--:R-:W-:Y:S04]  /*7290*/  DEPBAR.LE SB0, 0x0 ;  /* 0x000080000000791a */ /* 0x008fe80000000000 */
.L_x_109:
[----:B------:R-:W-:Y:S05]  /*72a0*/  BSYNC.RECONVERGENT B0 ;  /* 0x0000000000007941 */ /* 0x000fea0003800200 */
.L_x_108:
[----:B------:R-:W-:Y:S01]  /*72b0*/  BAR.SYNC.DEFER_BLOCKING 0x1, 0x80 ;  /* 0x0042000000007b1d */ /* 0x000fe20000010000 */
[----:B------:R-:W-:Y:S01]  /*72c0*/  ISETP.NE.AND P1, PT, R109, RZ, PT ;  /* 0x000000ff6d00720c */ /* 0x000fe20003f25270 */
[----:B------:R-:W-:Y:S01]  /*72d0*/  IMAD.IADD R93, R43, 0x1, R79 ;  /* 0x000000012b5d7824 */ /* 0x000fe200078e024f */
[C---:B------:R-:W-:Y:S01]  /*72e0*/  ISETP.NE.AND P0, PT, R110.reuse, 0x2, PT ;  /* 0x000000026e00780c */ /* 0x040fe20003f05270 */
[----:B------:R-:W-:Y:S01]  /*72f0*/  IMAD.IADD R95, R45, 0x1, R92 ;  /* 0x000000012d5f7824 */ /* 0x000fe200078e025c */
[----:B------:R-:W-:Y:S01]  /*7300*/  LOP3.LUT R101, R101, 0x1, RZ, 0x3c, !PT ;  /* 0x0000000165657812 */ /* 0x000fe200078e3cff */
[----:B------:R-:W-:Y:S01]  /*7310*/  IMAD.MOV.U32 R19, RZ, RZ, R107 ;  /* 0x000000ffff137224 */ /* 0x000fe200078e006b */
[----:B------:R-:W-:Y:S02]  /*7320*/  SEL R3, RZ, 0x1, P0 ;  /* 0x00000001ff037807 */ /* 0x000fe40000000000 */
[----:B------:R-:W-:Y:S02]  /*7330*/  SEL R44, R110, RZ, P0 ;  /* 0x000000ff6e2c7207 */ /* 0x000fe40000000000 */
[----:B------:R-:W-:Y:S03]  /*7340*/  LOP3.LUT R102, R102, R3, RZ, 0x3c, !PT ;  /* 0x0000000366667212 */ /* 0x000fe600078e3cff */
[----:B------:R-:W-:Y:S05]  /*7350*/  @P1 BRA `(.L_x_110) ;  /* 0xffffffe4005c1947 */ /* 0x000fea000383ffff */
[----:B------:R-:W-:Y:S05]  /*7360*/  EXIT ;  /* 0x000000000000794d */ /* 0x000fea0003800000 */
.L_x_20:
[----:B------:R-:W-:Y:S07]  /*7370*/  MOV R2, UR9 ;  /* 0x0000000900027c02 */ /* 0x000fee0008000f00 */
.L_x_111:
[----:B-1----:R1:W2:Y:S02]  /*7380*/  SYNCS.PHASECHK.TRANS64.TRYWAIT P2, [R2+URZ+0xd8], R5 ;  /* 0x0000d805020075a7 */ /* 0x0022a400080411ff */
[----:B--2---:R-:W-:Y:S05]  /*7390*/  @!P2 NANOSLEEP.SYNCS 0x989680 ;  /* 0x009896800000a95d */ /* 0x004fea0003900000 */
[----:B------:R-:W2:Y:S02]  /*73a0*/  @!P2 SYNCS.PHASECHK.TRANS64 P2, [R2+URZ+0xd8], R5 ;  /* 0x0000d8050200a5a7 */ /* 0x000ea400080410ff */
[----:B--2---:R-:W-:Y:S05]  /*73b0*/  @!P2 BRA `(.L_x_111) ;  /* 0xfffffffc00f0a947 */ /* 0x004fea000383ffff */
[----:B------:R-:W-:Y:S05]  /*73c0*/  BRA `(.L_x_19) ;  /* 0xffffffa400ac7947 */ /* 0x000fea000383ffff */
.L_x_26:
[----:B------:R-:W-:Y:S07]  /*73d0*/  MOV R2, UR9 ;  /* 0x0000000900027c02 */ /* 0x000fee0008000f00 */
.L_x_112:
[----:B-1----:R1:W2:Y:S02]  /*73e0*/  SYNCS.PHASECHK.TRANS64.TRYWAIT P1, [R2+URZ+0xd8], R5 ;  /* 0x0000d805020075a7 */ /* 0x0022a400080211ff */
[----:B--2---:R-:W-:Y:S05]  /*73f0*/  @!P1 NANOSLEEP.SYNCS 0x989680 ;  /* 0x009896800000995d */ /* 0x004fea0003900000 */
[----:B------:R-:W2:Y:S02]  /*7400*/  @!P1 SYNCS.PHASECHK.TRANS64 P1, [R2+URZ+0xd8], R5 ;  /* 0x0000d805020095a7 */ /* 0x000ea400080210ff */
[----:B--2---:R-:W-:Y:S05]  /*7410*/  @!P1 BRA `(.L_x_112) ;  /* 0xfffffffc00f09947 */ /* 0x004fea000383ffff */
[----:B------:R-:W-:Y:S05]  /*7420*/  BRA `(.L_x_25) ;  /* 0xffffffac00107947 */ /* 0x000fea000383ffff */
.L_x_30:
[----:B-1----:R-:W-:-:S07]  /*7430*/  MOV R2, UR22 ;  /* 0x0000001600027c02 */ /* 0x002fce0008000f00 */
.L_x_113:
[----:B-1----:R1:W4:Y:S02]  /*7440*/  SYNCS.PHASECHK.TRANS64.TRYWAIT P1, [R2+URZ+0x1d0], R3 ;  /* 0x0001d003020075a7 */ /* 0x00232400080211ff */
[----:B----4-:R-:W-:Y:S05]  /*7450*/  @!P1 NANOSLEEP.SYNCS 0x989680 ;  /* 0x009896800000995d */ /* 0x010fea0003900000 */
[----:B------:R-:W4:Y:S02]  /*7460*/  @!P1 SYNCS.PHASECHK.TRANS64 P1, [R2+URZ+0x1d0], R3 ;  /* 0x0001d003020095a7 */ /* 0x000f2400080210ff */
[----:B----4-:R-:W-:Y:S05]  /*7470*/  @!P1 BRA `(.L_x_113) ;  /* 0xfffffffc00f09947 */ /* 0x010fea000383ffff */
[----:B------:R-:W-:Y:S05]  /*7480*/  BRA `(.L_x_114) ;  /* 0xffffffac00d07947 */ /* 0x000fea000383ffff */
.L_x_34:
[----:B------:R-:W-:-:S07]  /*7490*/  MOV R0, UR4 ;  /* 0x0000000400007c02 */ /* 0x000fce0008000f00 */
.L_x_115:
[----:B-1----:R1:W4:Y:S02]  /*74a0*/  SYNCS.PHASECHK.TRANS64.TRYWAIT P0, [R0+URZ], R3 ;  /* 0x00000003000075a7 */ /* 0x00232400080011ff */
[----:B----4-:R-:W-:Y:S05]  /*74b0*/  @!P0 NANOSLEEP.SYNCS 0x989680 ;  /* 0x009896800000895d */ /* 0x010fea0003900000 */
[----:B------:R-:W4:Y:S02]  /*74c0*/  @!P0 SYNCS.PHASECHK.TRANS64 P0, [R0+URZ], R3 ;  /* 0x00000003000085a7 */ /* 0x000f2400080010ff */
[----:B----4-:R-:W-:Y:S05]  /*74d0*/  @!P0 BRA `(.L_x_115) ;  /* 0xfffffffc00f08947 */ /* 0x010fea000383ffff */
[----:B------:R-:W-:Y:S05]  /*74e0*/  BRA `(.L_x_116) ;  /* 0xffffffb400287947 */ /* 0x000fea000383ffff */
.L_x_35:
[----:B------:R-:W-:-:S07]  /*74f0*/  MOV R0, UR4 ;  /* 0x0000000400007c02 */ /* 0x000fce0008000f00 */
.L_x_117:
[----:B-1----:R1:W4:Y:S02]  /*7500*/  SYNCS.PHASECHK.TRANS64.TRYWAIT P0, [R0+URZ], R3 ;  /* 0x00000003000075a7 */ /* 0x00232400080011ff */
[----:B----4-:R-:W-:Y:S05]  /*7510*/  @!P0 NANOSLEEP.SYNCS 0x989680 ;  /* 0x009896800000895d */ /* 0x010fea0003900000 */
[----:B------:R-:W4:Y:S02]  /*7520*/  @!P0 SYNCS.PHASECHK.TRANS64 P0, [R0+URZ], R3 ;  /* 0x00000003000085a7 */ /* 0x000f2400080010ff */
[----:B----4-:R-:W-:Y:S05]  /*7530*/  @!P0 BRA `(.L_x_117) ;  /* 0xfffffffc00f08947 */ /* 0x010fea000383ffff */
[----:B------:R-:W-:Y:S05]  /*7540*/  BRA `(.L_x_118) ;  /* 0xffffffb400387947 */ /* 0x000fea000383ffff */
.L_x_36:
[----:B------:R-:W-:-:S07]  /*7550*/  MOV R0, UR4 ;  /* 0x0000000400007c02 */ /* 0x000fce0008000f00 */
.L_x_119:
[----:B-1----:R1:W4:Y:S02]  /*7560*/  SYNCS.PHASECHK.TRANS64.TRYWAIT P0, [R0+URZ], R3 ;  /* 0x00000003000075a7 */ /* 0x00232400080011ff */
[----:B----4-:R-:W-:Y:S05]  /*7570*/  @!P0 NANOSLEEP.SYNCS 0x989680 ;  /* 0x009896800000895d */ /* 0x010fea0003900000 */
[----:B------:R-:W4:Y:S02]  /*7580*/  @!P0 SYNCS.PHASECHK.TRANS64 P0, [R0+URZ], R3 ;  /* 0x00000003000085a7 */ /* 0x000f2400080010ff */
[----:B----4-:R-:W-:Y:S05]  /*7590*/  @!P0 BRA `(.L_x_119) ;  /* 0xfffffffc00f08947 */ /* 0x010fea000383ffff */
[----:B------:R-:W-:Y:S05]  /*75a0*/  BRA `(.L_x_120) ;  /* 0xffffffb400487947 */ /* 0x000fea000383ffff */
.L_x_37:
[----:B------:R-:W-:-:S07]  /*75b0*/  MOV R0, UR4 ;  /* 0x0000000400007c02 */ /* 0x000fce0008000f00 */
.L_x_121:
[----:B-1----:R1:W4:Y:S02]  /*75c0*/  SYNCS.PHASECHK.TRANS64.TRYWAIT P0, [R0+URZ], R3 ;  /* 0x00000003000075a7 */ /* 0x00232400080011ff */
[----:B----4-:R-:W-:Y:S05]  /*75d0*/  @!P0 NANOSLEEP.SYNCS 0x989680 ;  /* 0x009896800000895d */ /* 0x010fea0003900000 */
[----:B------:R-:W4:Y:S02]  /*75e0*/  @!P0 SYNCS.PHASECHK.TRANS64 P0, [R0+URZ], R3 ;  /* 0x00000003000085a7 */ /* 0x000f2400080010ff */
[----:B----4-:R-:W-:Y:S05]  /*75f0*/  @!P0 BRA `(.L_x_121) ;  /* 0xfffffffc00f08947 */ /* 0x010fea000383ffff */
[----:B------:R-:W-:Y:S05]  /*7600*/  BRA `(.L_x_122) ;  /* 0xffffffb400587947 */ /* 0x000fea000383ffff */
.L_x_38:
[----:B------:R-:W-:-:S07]  /*7610*/  MOV R0, UR4 ;  /* 0x0000000400007c02 */ /* 0x000fce0008000f00 */
.L_x_123:
[----:B-1----:R1:W4:Y:S02]  /*7620*/  SYNCS.PHASECHK.TRANS64.TRYWAIT P0, [R0+URZ], R3 ;  /* 0x00000003000075a7 */ /* 0x00232400080011ff */
[----:B----4-:R-:W-:Y:S05]  /*7630*/  @!P0 NANOSLEEP.SYNCS 0x989680 ;  /* 0x009896800000895d */ /* 0x010fea0003900000 */
[----:B------:R-:W4:Y:S02]  /*7640*/  @!P0 SYNCS.PHASECHK.TRANS64 P0, [R0+URZ], R3 ;  /* 0x00000003000085a7 */ /* 0x000f2400080010ff */
[----:B----4-:R-:W-:Y:S05]  /*7650*/  @!P0 BRA `(.L_x_123) ;  /* 0xfffffffc00f08947 */ /* 0x010fea000383ffff */
[----:B------:R-:W-:Y:S05]  /*7660*/  BRA `(.L_x_124) ;  /* 0xffffffb400687947 */ /* 0x000fea000383ffff */
.L_x_39:
[----:B------:R-:W-:-:S07]  /*7670*/  MOV R0, UR4 ;  /* 0x0000000400007c02 */ /* 0x000fce0008000f00 */
.L_x_125:
[----:B-1----:R1:W4:Y:S02]  /*7680*/  SYNCS.PHASECHK.TRANS64.TRYWAIT P0, [R0+URZ], R3 ;  /* 0x00000003000075a7 */ /* 0x00232400080011ff */
[----:B----4-:R-:W-:Y:S05]  /*7690*/  @!P0 NANOSLEEP.SYNCS 0x989680 ;  /* 0x009896800000895d */ /* 0x010fea0003900000 */
[----:B------:R-:W4:Y:S02]  /*76a0*/  @!P0 SYNCS.PHASECHK.TRANS64 P0, [R0+URZ], R3 ;  /* 0x00000003000085a7 */ /* 0x000f2400080010ff */
[----:B----4-:R-:W-:Y:S05]  /*76b0*/  @!P0 BRA `(.L_x_125) ;  /* 0xfffffffc00f08947 */ /* 0x010fea000383ffff */
[----:B------:R-:W-:Y:S05]  /*76c0*/  BRA `(.L_x_126) ;  /* 0xffffffb400787947 */ /* 0x000fea000383ffff */
.L_x_40:
[----:B------:R-:W-:-:S07]  /*76d0*/  MOV R0, UR4 ;  /* 0x0000000400007c02 */ /* 0x000fce0008000f00 */
.L_x_127:
[----:B-1----:R1:W4:Y:S02]  /*76e0*/  SYNCS.PHASECHK.TRANS64.TRYWAIT P0, [R0+URZ], R3 ;  /* 0x00000003000075a7 */ /* 0x00232400080011ff */
[----:B----4-:R-:W-:Y:S05]  /*76f0*/  @!P0 NANOSLEEP.SYNCS 0x989680 ;  /* 0x009896800000895d */ /* 0x010fea0003900000 */
[----:B------:R-:W4:Y:S02]  /*7700*/  @!P0 SYNCS.PHASECHK.TRANS64 P0, [R0+URZ], R3 ;  /* 0x00000003000085a7 */ /* 0x000f2400080010ff */
[----:B----4-:R-:W-:Y:S05]  /*7710*/  @!P0 BRA `(.L_x_127) ;  /* 0xfffffffc00f08947 */ /* 0x010fea000383ffff */
[----:B------:R-:W-:Y:S05]  /*7720*/  BRA `(.L_x_128) ;  /* 0xffffffb400887947 */ /* 0x000fea000383ffff */
.L_x_41:
[----:B------:R-:W-:-:S07]  /*7730*/  MOV R0, UR4 ;  /* 0x0000000400007c02 */ /* 0x000fce0008000f00 */
.L_x_129:
[----:B-1----:R1:W4:Y:S02]  /*7740*/  SYNCS.PHASECHK.TRANS64.TRYWAIT P0, [R0+URZ], R3 ;  /* 0x00000003000075a7 */ /* 0x00232400080011ff */
[----:B----4-:R-:W-:Y:S05]  /*7750*/  @!P0 NANOSLEEP.SYNCS 0x989680 ;  /* 0x009896800000895d */ /* 0x010fea0003900000 */
[----:B------:R-:W4:Y:S02]  /*7760*/  @!P0 SYNCS.PHASECHK.TRANS64 P0, [R0+URZ], R3 ;  /* 0x00000003000085a7 */ /* 0x000f2400080010ff */
[----:B----4-:R-:W-:Y:S05]  /*7770*/  @!P0 BRA `(.L_x_129) ;  /* 0xfffffffc00f08947 */ /* 0x010fea000383ffff */
[----:B------:R-:W-:Y:S05]  /*7780*/  BRA `(.L_x_130) ;  /* 0xffffffb400987947 */ /* 0x000fea000383ffff */
.L_x_42:
[----:B------:R-:W-:-:S07]  /*7790*/  MOV R0, UR4 ;  /* 0x0000000400007c02 */ /* 0x000fce0008000f00 */
.L_x_131:
[----:B-1----:R1:W4:Y:S02]  /*77a0*/  SYNCS.PHASECHK.TRANS64.TRYWAIT P0, [R0+URZ], R3 ;  /* 0x00000003000075a7 */ /* 0x00232400080011ff */
[----:B----4-:R-:W-:Y:S05]  /*77b0*/  @!P0 NANOSLEEP.SYNCS 0x989680 ;  /* 0x009896800000895d */ /* 0x010fea0003900000 */
[----:B------:R-:W4:Y:S02]  /*77c0*/  @!P0 SYNCS.PHASECHK.TRANS64 P0, [R0+URZ], R3 ;  /* 0x00000003000085a7 */ /* 0x000f2400080010ff */
[----:B----4-:R-:W-:Y:S05]  /*77d0*/  @!P0 BRA `(.L_x_131) ;  /* 0xfffffffc00f08947 */ /* 0x010fea000383ffff */
[----:B------:R-:W-:Y:S05]  /*77e0*/  BRA `(.L_x_132) ;  /* 0xffffffb400a87947 */ /* 0x000fea000383ffff */
.L_x_43:
[----:B------:R-:W-:-:S07]  /*77f0*/  MOV R0, UR4 ;  /* 0x0000000400007c02 */ /* 0x000fce0008000f00 */
.L_x_133:
[----:B-1----:R1:W4:Y:S02]  /*7800*/  SYNCS.PHASECHK.TRANS64.TRYWAIT P0, [R0+URZ], R3 ;  /* 0x00000003000075a7 */ /* 0x00232400080011ff */
[----:B----4-:R-:W-:Y:S05]  /*7810*/  @!P0 NANOSLEEP.SYNCS 0x989680 ;  /* 0x009896800000895d */ /* 0x010fea0003900000 */
[----:B------:R-:W4:Y:S02]  /*7820*/  @!P0 SYNCS.PHASECHK.TRANS64 P0, [R0+URZ], R3 ;  /* 0x00000003000085a7 */ /* 0x000f2400080010ff */
[----:B----4-:R-:W-:Y:S05]  /*7830*/  @!P0 BRA `(.L_x_133) ;  /* 0xfffffffc00f08947 */ /* 0x010fea000383ffff */
[----:B------:R-:W-:Y:S05]  /*7840*/  BRA `(.L_x_134) ;  /* 0xffffffb400b87947 */ /* 0x000fea000383ffff */
.L_x_44:
[----:B------:R-:W-:-:S07]  /*7850*/  MOV R0, UR4 ;  /* 0x0000000400007c02 */ /* 0x000fce0008000f00 */
.L_x_135:
[----:B-1----:R1:W4:Y:S02]  /*7860*/  SYNCS.PHASECHK.TRANS64.TRYWAIT P0, [R0+URZ], R3 ;  /* 0x00000003000075a7 */ /* 0x00232400080011ff */
[----:B----4-:R-:W-:Y:S05]  /*7870*/  @!P0 NANOSLEEP.SYNCS 0x989680 ;  /* 0x009896800000895d */ /* 0x010fea0003900000 */
[----:B------:R-:W4:Y:S02]  /*7880*/  @!P0 SYNCS.PHASECHK.TRANS64 P0, [R0+URZ], R3 ;  /* 0x00000003000085a7 */ /* 0x000f2400080010ff */
[----:B----4-:R-:W-:Y:S05]  /*7890*/  @!P0 BRA `(.L_x_135) ;  /* 0xfffffffc00f08947 */ /* 0x010fea000383ffff */
[----:B------:R-:W-:Y:S05]  /*78a0*/  BRA `(.L_x_136) ;  /* 0xffffffb400c87947 */ /* 0x000fea000383ffff */
.L_x_45:
[----:B------:R-:W-:-:S07]  /*78b0*/  MOV R0, UR4 ;  /* 0x0000000400007c02 */ /* 0x000fce0008000f00 */
.L_x_137:
[----:B-1----:R1:W4:Y:S02]  /*78c0*/  SYNCS.PHASECHK.TRANS64.TRYWAIT P0, [R0+URZ], R3 ;  /* 0x00000003000075a7 */ /* 0x00232400080011ff */
[----:B----4-:R-:W-:Y:S05]  /*78d0*/  @!P0 NANOSLEEP.SYNCS 0x989680 ;  /* 0x009896800000895d */ /* 0x010fea0003900000 */
[----:B------:R-:W4:Y:S02]  /*78e0*/  @!P0 SYNCS.PHASECHK.TRANS64 P0, [R0+URZ], R3 ;  /* 0x00000003000085a7 */ /* 0x000f2400080010ff */
[----:B----4-:R-:W-:Y:S05]  /*78f0*/  @!P0 BRA `(.L_x_137) ;  /* 0xfffffffc00f08947 */ /* 0x010fea000383ffff */
[----:B------:R-:W-:Y:S05]  /*7900*/  BRA `(.L_x_138) ;  /* 0xffffffb400d87947 */ /* 0x000fea000383ffff */
.L_x_46:
[----:B------:R-:W-:-:S07]  /*7910*/  MOV R0, UR4 ;  /* 0x0000000400007c02 */ /* 0x000fce0008000f00 */
.L_x_139:
[----:B-1----:R1:W4:Y:S02]  /*7920*/  SYNCS.PHASECHK.TRANS64.TRYWAIT P0, [R0+URZ], R3 ;  /* 0x00000003000075a7 */ /* 0x00232400080011ff */
[----:B----4-:R-:W-:Y:S05]  /*7930*/  @!P0 NANOSLEEP.SYNCS 0x989680 ;  /* 0x009896800000895d */ /* 0x010fea0003900000 */
[----:B------:R-:W4:Y:S02]  /*7940*/  @!P0 SYNCS.PHASECHK.TRANS64 P0, [R0+URZ], R3 ;  /* 0x00000003000085a7 */ /* 0x000f2400080010ff */
[----:B----4-:R-:W-:Y:S05]  /*7950*/  @!P0 BRA `(.L_x_139) ;  /* 0xfffffffc00f08947 */ /* 0x010fea000383ffff */
[----:B------:R-:W-:Y:S05]  /*7960*/  BRA `(.L_x_140) ;  /* 0xffffffb400e87947 */ /* 0x000fea000383ffff */
.L_x_47:
[----:B------:R-:W-:-:S07]  /*7970*/  MOV R0, UR4 ;  /* 0x0000000400007c02 */ /* 0x000fce0008000f00 */
.L_x_141:
[----:B-1----:R1:W4:Y:S02]  /*7980*/  SYNCS.PHASECHK.TRANS64.TRYWAIT P0, [R0+URZ], R3 ;  /* 0x00000003000075a7 */ /* 0x00232400080011ff */
[----:B----4-:R-:W-:Y:S05]  /*7990*/  @!P0 NANOSLEEP.SYNCS 0x989680 ;  /* 0x009896800000895d */ /* 0x010fea0003900000 */
[----:B------:R-:W4:Y:S02]  /*79a0*/  @!P0 SYNCS.PHASECHK.TRANS64 P0, [R0+URZ], R3 ;  /* 0x00000003000085a7 */ /* 0x000f2400080010ff */
[----:B----4-:R-:W-:Y:S05]  /*79b0*/  @!P0 BRA `(.L_x_141) ;  /* 0xfffffffc00f08947 */ /* 0x010fea000383ffff */
[----:B------:R-:W-:Y:S05]  /*79c0*/  BRA `(.L_x_142) ;  /* 0xffffffb400f87947 */ /* 0x000fea000383ffff */
.L_x_48:
[----:B------:R-:W-:-:S07]  /*79d0*/  MOV R0, UR4 ;  /* 0x0000000400007c02 */ /* 0x000fce0008000f00 */
.L_x_143:
[----:B-1----:R1:W4:Y:S02]  /*79e0*/  SYNCS.PHASECHK.TRANS64.TRYWAIT P0, [R0+URZ], R3 ;  /* 0x00000003000075a7 */ /* 0x00232400080011ff */
[----:B----4-:R-:W-:Y:S05]  /*79f0*/  @!P0 NANOSLEEP.SYNCS 0x989680 ;  /* 0x009896800000895d */ /* 0x010fea0003900000 */
[----:B------:R-:W4:Y:S02]  /*7a00*/  @!P0 SYNCS.PHASECHK.TRANS64 P0, [R0+URZ], R3 ;  /* 0x00000003000085a7 */ /* 0x000f2400080010ff */
[----:B----4-:R-:W-:Y:S05]  /*7a10*/  @!P0 BRA `(.L_x_143) ;  /* 0xfffffffc00f08947 */ /* 0x010fea000383ffff */
[----:B------:R-:W-:Y:S05]  /*7a20*/  BRA `(.L_x_144) ;  /* 0xffffffb800087947 */ /* 0x000fea000383ffff */
.L_x_49:
[----:B------:R-:W-:-:S07]  /*7a30*/  MOV R0, UR4 ;  /* 0x0000000400007c02 */ /* 0x000fce0008000f00 */
.L_x_145:
[----:B-1----:R1:W4:Y:S02]  /*7a40*/  SYNCS.PHASECHK.TRANS64.TRYWAIT P0, [R0+URZ], R3 ;  /* 0x00000003000075a7 */ /* 0x00232400080011ff */
[----:B----4-:R-:W-:Y:S05]  /*7a50*/  @!P0 NANOSLEEP.SYNCS 0x989680 ;  /* 0x009896800000895d */ /* 0x010fea0003900000 */
[----:B------:R-:W4:Y:S02]  /*7a60*/  @!P0 SYNCS.PHASECHK.TRANS64 P0, [R0+URZ], R3 ;  /* 0x00000003000085a7 */ /* 0x000f2400080010ff */
[----:B----4-:R-:W-:Y:S05]  /*7a70*/  @!P0 BRA `(.L_x_145) ;  /* 0xfffffffc00f08947 */ /* 0x010fea000383ffff */
[----:B------:R-:W-:Y:S05]  /*7a80*/  BRA `(.L_x_146) ;  /* 0xffffffb800187947 */ /* 0x000fea000383ffff */
.L_x_50:
[----:B------:R-:W-:-:S07]  /*7a90*/  MOV R0, UR4 ;  /* 0x0000000400007c02 */ /* 0x000fce0008000f00 */
.L_x_147:
[----:B-1----:R1:W4:Y:S02]  /*7aa0*/  SYNCS.PHASECHK.TRANS64.TRYWAIT P0, [R0+URZ], R3 ;  /* 0x00000003000075a7 */ /* 0x00232400080011ff */
[----:B----4-:R-:W-:Y:S05]  /*7ab0*/  @!P0 NANOSLEEP.SYNCS 0x989680 ;  /* 0x009896800000895d */ /* 0x010fea0003900000 */
[----:B------:R-:W4:Y:S02]  /*7ac0*/  @!P0 SYNCS.PHASECHK.TRANS64 P0, [R0+URZ], R3 ;  /* 0x00000003000085a7 */ /* 0x000f2400080010ff */
[----:B----4-:R-:W-:Y:S05]  /*7ad0*/  @!P0 BRA `(.L_x_147) ;  /* 0xfffffffc00f08947 */ /* 0x010fea000383ffff */
[----:B------:R-:W-:Y:S05]  /*7ae0*/  BRA `(.L_x_148) ;  /* 0xffffffb800287947 */ /* 0x000fea000383ffff */
.L_x_51:
[----:B------:R-:W-:-:S07]  /*7af0*/  MOV R0, UR4 ;  /* 0x0000000400007c02 */ /* 0x000fce0008000f00 */
.L_x_149:
[----:B-1----:R1:W4:Y:S02]  /*7b00*/  SYNCS.PHASECHK.TRANS64.TRYWAIT P0, [R0+URZ], R3 ;  /* 0x00000003000075a7 */ /* 0x00232400080011ff */
[----:B----4-:R-:W-:Y:S05]  /*7b10*/  @!P0 NANOSLEEP.SYNCS 0x989680 ;  /* 0x009896800000895d */ /* 0x010fea0003900000 */
[----:B------:R-:W4:Y:S02]  /*7b20*/  @!P0 SYNCS.PHASECHK.TRANS64 P0, [R0+URZ], R3 ;  /* 0x00000003000085a7 */ /* 0x000f2400080010ff */
[----:B----4-:R-:W-:Y:S05]  /*7b30*/  @!P0 BRA `(.L_x_149) ;  /* 0xfffffffc00f08947 */ /* 0x010fea000383ffff */
[----:B------:R-:W-:Y:S05]  /*7b40*/  BRA `(.L_x_150) ;  /* 0xffffffb800387947 */ /* 0x000fea000383ffff */
.L_x_52:
[----:B------:R-:W-:-:S07]  /*7b50*/  MOV R0, UR4 ;  /* 0x0000000400007c02 */ /* 0x000fce0008000f00 */
.L_x_151:
[----:B-1----:R1:W4:Y:S02]  /*7b60*/  SYNCS.PHASECHK.TRANS64.TRYWAIT P0, [R0+URZ], R3 ;  /* 0x00000003000075a7 */ /* 0x00232400080011ff */
[----:B----4-:R-:W-:Y:S05]  /*7b70*/  @!P0 NANOSLEEP.SYNCS 0x989680 ;  /* 0x009896800000895d */ /* 0x010fea0003900000 */
[----:B------:R-:W4:Y:S02]  /*7b80*/  @!P0 SYNCS.PHASECHK.TRANS64 P0, [R0+URZ], R3 ;  /* 0x00000003000085a7 */ /* 0x000f2400080010ff */
[----:B----4-:R-:W-:Y:S05]  /*7b90*/  @!P0 BRA `(.L_x_151) ;  /* 0xfffffffc00f08947 */ /* 0x010fea000383ffff */
[----:B------:R-:W-:Y:S05]  /*7ba0*/  BRA `(.L_x_152) ;  /* 0xffffffb800487947 */ /* 0x000fea000383ffff */
.L_x_53:
[----:B------:R-:W-:-:S07]  /*7bb0*/  MOV R0, UR4 ;  /* 0x0000000400007c02 */ /* 0x000fce0008000f00 */
.L_x_153:
[----:B-1----:R1:W4:Y:S02]  /*7bc0*/  SYNCS.PHASECHK.TRANS64.TRYWAIT P0, [R0+URZ], R3 ;  /* 0x00000003000075a7 */ /* 0x00232400080011ff */
[----:B----4-:R-:W-:Y:S05]  /*7bd0*/  @!P0 NANOSLEEP.SYNCS 0x989680 ;  /* 0x009896800000895d */ /* 0x010fea0003900000 */
[----:B------:R-:W4:Y:S02]  /*7be0*/  @!P0 SYNCS.PHASECHK.TRANS64 P0, [R0+URZ], R3 ;  /* 0x00000003000085a7 */ /* 0x000f2400080010ff */
[----:B----4-:R-:W-:Y:S05]  /*7bf0*/  @!P0 BRA `(.L_x_153) ;  /* 0xfffffffc00f08947 */ /* 0x010fea000383ffff */
[----:B------:R-:W-:Y:S05]  /*7c00*/  BRA `(.L_x_154) ;  /* 0xffffffb800587947 */ /* 0x000fea000383ffff */
.L_x_54:
[----:B------:R-:W-:-:S07]  /*7c10*/  MOV R0, UR4 ;  /* 0x0000000400007c02 */ /* 0x000fce0008000f00 */
.L_x_155:
[----:B-1----:R1:W4:Y:S02]  /*7c20*/  SYNCS.PHASECHK.TRANS64.TRYWAIT P0, [R0+URZ], R3 ;  /* 0x00000003000075a7 */ /* 0x00232400080011ff */
[----:B----4-:R-:W-:Y:S05]  /*7c30*/  @!P0 NANOSLEEP.SYNCS 0x989680 ;  /* 0x009896800000895d */ /* 0x010fea0003900000 */
[----:B------:R-:W4:Y:S02]  /*7c40*/  @!P0 SYNCS.PHASECHK.TRANS64 P0, [R0+URZ], R3 ;  /* 0x00000003000085a7 */ /* 0x000f2400080010ff */
[----:B----4-:R-:W-:Y:S05]  /*7c50*/  @!P0 BRA `(.L_x_155) ;  /* 0xfffffffc00f08947 */ /* 0x010fea000383ffff */
[----:B------:R-:W-:Y:S05]  /*7c60*/  BRA `(.L_x_156) ;  /* 0xffffffb800687947 */ /* 0x000fea000383ffff */
.L_x_55:
[----:B------:R-:W-:-:S07]  /*7c70*/  MOV R0, UR4 ;  /* 0x0000000400007c02 */ /* 0x000fce0008000f00 */
.L_x_157:
[----:B-1----:R1:W4:Y:S02]  /*7c80*/  SYNCS.PHASECHK.TRANS64.TRYWAIT P0, [R0+URZ], R3 ;  /* 0x00000003000075a7 */ /* 0x00232400080011ff */
[----:B----4-:R-:W-:Y:S05]  /*7c90*/  @!P0 NANOSLEEP.SYNCS 0x989680 ;  /* 0x009896800000895d */ /* 0x010fea0003900000 */
[----:B------:R-:W4:Y:S02]  /*7ca0*/  @!P0 SYNCS.PHASECHK.TRANS64 P0, [R0+URZ], R3 ;  /* 0x00000003000085a7 */ /* 0x000f2400080010ff */
[----:B----4-:R-:W-:Y:S05]  /*7cb0*/  @!P0 BRA `(.L_x_157) ;  /* 0xfffffffc00f08947 */ /* 0x010fea000383ffff */
[----:B------:R-:W-:Y:S05]  /*7cc0*/  BRA `(.L_x_158) ;  /* 0xffffffb800787947 */ /* 0x000fea000383ffff */
.L_x_56:
[----:B------:R-:W-:-:S07]  /*7cd0*/  MOV R0, UR4 ;  /* 0x0000000400007c02 */ /* 0x000fce0008000f00 */
.L_x_159:
[----:B-1----:R1:W4:Y:S02]  /*7ce0*/  SYNCS.PHASECHK.TRANS64.TRYWAIT P0, [R0+URZ], R3 ;  /* 0x00000003000075a7 */ /* 0x00232400080011ff */
[----:B----4-:R-:W-:Y:S05]  /*7cf0*/  @!P0 NANOSLEEP.SYNCS 0x989680 ;  /* 0x009896800000895d */ /* 0x010fea0003900000 */
[----:B------:R-:W4:Y:S02]  /*7d00*/  @!P0 SYNCS.PHASECHK.TRANS64 P0, [R0+URZ], R3 ;  /* 0x00000003000085a7 */ /* 0x000f2400080010ff */
[----:B----4-:R-:W-:Y:S05]  /*7d10*/  @!P0 BRA `(.L_x_159) ;  /* 0xfffffffc00f08947 */ /* 0x010fea000383ffff */
[----:B------:R-:W-:Y:S05]  /*7d20*/  BRA `(.L_x_160) ;  /* 0xffffffb800887947 */ /* 0x000fea000383ffff */
.L_x_57:
[----:B------:R-:W-:-:S07]  /*7d30*/  MOV R0, UR4 ;  /* 0x0000000400007c02 */ /* 0x000fce0008000f00 */
.L_x_161:
[----:B-1----:R1:W4:Y:S02]  /*7d40*/  SYNCS.PHASECHK.TRANS64.TRYWAIT P0, [R0+URZ], R3 ;  /* 0x00000003000075a7 */ /* 0x00232400080011ff */
[----:B----4-:R-:W-:Y:S05]  /*7d50*/  @!P0 NANOSLEEP.SYNCS 0x989680 ;  /* 0x009896800000895d */ /* 0x010fea0003900000 */
[----:B------:R-:W4:Y:S02]  /*7d60*/  @!P0 SYNCS.PHASECHK.TRANS64 P0, [R0+URZ], R3 ;  /* 0x00000003000085a7 */ /* 0x000f2400080010ff */
[----:B----4-:R-:W-:Y:S05]  /*7d70*/  @!P0 BRA `(.L_x_161) ;  /* 0xfffffffc00f08947 */ /* 0x010fea000383ffff */
[----:B------:R-:W-:Y:S05]  /*7d80*/  BRA `(.L_x_162) ;  /* 0xffffffb800987947 */ /* 0x000fea000383ffff */
.L_x_58:
[----:B------:R-:W-:-:S07]  /*7d90*/  MOV R0, UR4 ;  /* 0x0000000400007c02 */ /* 0x000fce0008000f00 */
.L_x_163:
[----:B-1----:R1:W4:Y:S02]  /*7da0*/  SYNCS.PHASECHK.TRANS64.TRYWAIT P0, [R0+URZ], R3 ;  /* 0x00000003000075a7 */ /* 0x00232400080011ff */
[----:B----4-:R-:W-:Y:S05]  /*7db0*/  @!P0 NANOSLEEP.SYNCS 0x989680 ;  /* 0x009896800000895d */ /* 0x010fea0003900000 */
[----:B------:R-:W4:Y:S02]  /*7dc0*/  @!P0 SYNCS.PHASECHK.TRANS64 P0, [R0+URZ], R3 ;  /* 0x00000003000085a7 */ /* 0x000f2400080010ff */
[----:B----4-:R-:W-:Y:S05]  /*7dd0*/  @!P0 BRA `(.L_x_163) ;  /* 0xfffffffc00f08947 */ /* 0x010fea000383ffff */
[----:B------:R-:W-:Y:S05]  /*7de0*/  BRA `(.L_x_164) ;  /* 0xffffffb800a87947 */ /* 0x000fea000383ffff */
.L_x_59:
[----:B------:R-:W-:-:S07]  /*7df0*/  MOV R0, UR4 ;  /* 0x0000000400007c02 */ /* 0x000fce0008000f00 */
.L_x_165:
[----:B-1----:R1:W4:Y:S02]  /*7e00*/  SYNCS.PHASECHK.TRANS64.TRYWAIT P0, [R0+URZ], R3 ;  /* 0x00000003000075a7 */ /* 0x00232400080011ff */
[----:B----4-:R-:W-:Y:S05]  /*7e10*/  @!P0 NANOSLEEP.SYNCS 0x989680 ;  /* 0x009896800000895d */ /* 0x010fea0003900000 */
[----:B------:R-:W4:Y:S02]  /*7e20*/  @!P0 SYNCS.PHASECHK.TRANS64 P0, [R0+URZ], R3 ;  /* 0x00000003000085a7 */ /* 0x000f2400080010ff */
[----:B----4-:R-:W-:Y:S05]  /*7e30*/  @!P0 BRA `(.L_x_165) ;  /* 0xfffffffc00f08947 */ /* 0x010fea000383ffff */
[----:B------:R-:W-:Y:S05]  /*7e40*/  BRA `(.L_x_166) ;  /* 0xffffffb800b87947 */ /* 0x000fea000383ffff */
.L_x_62:
[----:B------:R-:W-:-:S07]  /*7e50*/  MOV R4, UR48 ;  /* 0x0000003000047c02 */ /* 0x000fce0008000f00 */
.L_x_167:
[----:B-1----:R1:W2:Y:S02]  /*7e60*/  SYNCS.PHASECHK.TRANS64.TRYWAIT P1, [R4+URZ+0x1d8], R7 ;  /* 0x0001d807040075a7 */ /* 0x0022a400080211ff */
[----:B--2---:R-:W-:Y:S05]  /*7e70*/  @!P1 NANOSLEEP.SYNCS 0x989680 ;  /* 0x009896800000995d */ /* 0x004fea0003900000 */
[----:B------:R-:W2:Y:S02]  /*7e80*/  @!P1 SYNCS.PHASECHK.TRANS64 P1, [R4+URZ+0x1d8], R7 ;  /* 0x0001d807040095a7 */ /* 0x000ea400080210ff */
[----:B--2---:R-:W-:Y:S05]  /*7e90*/  @!P1 BRA `(.L_x_167) ;  /* 0xfffffffc00f09947 */ /* 0x004fea000383ffff */
[----:B------:R-:W-:Y:S05]  /*7ea0*/  BRA `(.L_x_168) ;  /* 0xffffffbc00207947 */ /* 0x000fea000383ffff */
.L_x_63:
[----:B-1----:R-:W-:-:S07]  /*7eb0*/  MOV R4, UR48 ;  /* 0x0000003000047c02 */ /* 0x002fce0008000f00 */
.L_x_169:
[----:B-1----:R1:W2:Y:S02]  /*7ec0*/  SYNCS.PHASECHK.TRANS64.TRYWAIT P1, [R4+URZ+0x1d0], R5 ;  /* 0x0001d005040075a7 */ /* 0x0022a400080211ff */
[----:B--2---:R-:W-:Y:S05]  /*7ed0*/  @!P1 NANOSLEEP.SYNCS 0x989680 ;  /* 0x009896800000995d */ /* 0x004fea0003900000 */
[----:B------:R-:W2:Y:S02]  /*7ee0*/  @!P1 SYNCS.PHASECHK.TRANS64 P1, [R4+URZ+0x1d0], R5 ;  /* 0x0001d005040095a7 */ /* 0x000ea400080210ff */
[----:B--2---:R-:W-:Y:S05]  /*7ef0*/  @!P1 BRA `(.L_x_169) ;  /* 0xfffffffc00f09947 */ /* 0x004fea000383ffff */
[----:B------:R-:W-:Y:S05]  /*7f00*/  BRA `(.L_x_170) ;  /* 0xffffffbc00287947 */ /* 0x000fea000383ffff */
.L_x_71:
[----:B------:R-:W-:-:S07]  /*7f10*/  MOV R0, UR6 ;  /* 0x0000000600007c02 */ /* 0x000fce0008000f00 */
.L_x_171:
[----:B-1----:R1:W2:Y:S02]  /*7f20*/  SYNCS.PHASECHK.TRANS64.TRYWAIT P0, [R0+URZ+0x1d0], R5 ;  /* 0x0001d005000075a7 */ /* 0x0022a400080011ff */
[----:B--2---:R-:W-:Y:S05]  /*7f30*/  @!P0 NANOSLEEP.SYNCS 0x989680 ;  /* 0x009896800000895d */ /* 0x004fea0003900000 */
[----:B------:R-:W2:Y:S02]  /*7f40*/  @!P0 SYNCS.PHASECHK.TRANS64 P0, [R0+URZ+0x1d0], R5 ;  /* 0x0001d005000085a7 */ /* 0x000ea400080010ff */
[----:B--2---:R-:W-:Y:S05]  /*7f50*/  @!P0 BRA `(.L_x_171) ;  /* 0xfffffffc00f08947 */ /* 0x004fea000383ffff */
[----:B------:R-:W-:Y:S05]  /*7f60*/  BRA `(.L_x_172) ;  /* 0xffffffc0009c7947 */ /* 0x000fea000383ffff */
.L_x_72:
[----:B------:R-:W-:-:S07]  /*7f70*/  MOV R5, UR8 ;  /* 0x0000000800057c02 */ /* 0x000fce0008000f00 */
.L_x_173:
[----:B-1----:R1:W2:Y:S02]  /*7f80*/  SYNCS.PHASECHK.TRANS64.TRYWAIT P0, [R5+URZ+0x1f0], R0 ;  /* 0x0001f000050075a7 */ /* 0x0022a400080011ff */
[----:B--2---:R-:W-:Y:S05]  /*7f90*/  @!P0 NANOSLEEP.SYNCS 0x989680 ;  /* 0x009896800000895d */ /* 0x004fea0003900000 */
[----:B------:R-:W2:Y:S02]  /*7fa0*/  @!P0 SYNCS.PHASECHK.TRANS64 P0, [R5+URZ+0x1f0], R0 ;  /* 0x0001f000050085a7 */ /* 0x000ea400080010ff */
[----:B--2---:R-:W-:Y:S05]  /*7fb0*/  @!P0 BRA `(.L_x_173) ;  /* 0xfffffffc00f08947 */ /* 0x004fea000383ffff */
[----:B------:R-:W-:Y:S05]  /*7fc0*/  BRA `(.L_x_174) ;  /* 0xffffffc000b87947 */ /* 0x000fea000383ffff */
.L_x_75:
[----:B-1----:R-:W-:Y:S07]  /*7fd0*/  MOV R0, UR7 ;  /* 0x0000000700007c02 */ /* 0x002fee0008000f00 */
.L_x_175:
[----:B-1----:R1:W2:Y:S02]  /*7fe0*/  SYNCS.PHASECHK.TRANS64.TRYWAIT P0, [R0+URZ], R5 ;  /* 0x00000005000075a7 */ /* 0x0022a400080011ff */
[----:B--2---:R-:W-:Y:S05]  /*7ff0*/  @!P0 NANOSLEEP.SYNCS 0x989680 ;  /* 0x009896800000895d */ /* 0x004fea0003900000 */
[----:B------:R-:W2:Y:S02]  /*8000*/  @!P0 SYNCS.PHASECHK.TRANS64 P0, [R0+URZ], R5 ;  /* 0x00000005000085a7 */ /* 0x000ea400080010ff */
[----:B--2---:R-:W-:Y:S05]  /*8010*/  @!P0 BRA `(.L_x_175) ;  /* 0xfffffffc00f08947 */ /* 0x004fea000383ffff */
[----:B------:R-:W-:Y:S05]  /*8020*/  BRA `(.L_x_74) ;  /* 0xffffffc000dc7947 */ /* 0x000fea000383ffff */
.L_x_78:
[----:B------:R-:W-:-:S07]  /*8030*/  MOV R0, UR5 ;  /* 0x0000000500007c02 */ /* 0x000fce0008000f00 */
.L_x_176:
[----:B-1----:R1:W4:Y:S02]  /*8040*/  SYNCS.PHASECHK.TRANS64.TRYWAIT P0, [R0+URZ], R3 ;  /* 0x00000003000075a7 */ /* 0x00232400080011ff */
[----:B----4-:R-:W-:Y:S05]  /*8050*/  @!P0 NANOSLEEP.SYNCS 0x989680 ;  /* 0x009896800000895d */ /* 0x010fea0003900000 */
[----:B------:R-:W4:Y:S02]  /*8060*/  @!P0 SYNCS.PHASECHK.TRANS64 P0, [R0+URZ], R3 ;  /* 0x00000003000085a7 */ /* 0x000f2400080010ff */
[----:B----4-:R-:W-:Y:S05]  /*8070*/  @!P0 BRA `(.L_x_176) ;  /* 0xfffffffc00f08947 */ /* 0x010fea000383ffff */
[----:B------:R-:W-:Y:S05]  /*8080*/  BRA `(.L_x_177) ;  /* 0xffffffc400a47947 */ /* 0x000fea000383ffff */
.L_x_79:
[----:B------:R-:W-:-:S07]  /*8090*/  MOV R0, UR7 ;  /* 0x0000000700007c02 */ /* 0x000fce0008000f00 */
.L_x_178:
[----:B-1----:R1:W4:Y:S02]  /*80a0*/  SYNCS.PHASECHK.TRANS64.TRYWAIT P0, [R0+URZ], R3 ;  /* 0x00000003000075a7 */ /* 0x00232400080011ff */
[----:B----4-:R-:W-:Y:S05]  /*80b0*/  @!P0 NANOSLEEP.SYNCS 0x989680 ;  /* 0x009896800000895d */ /* 0x010fea0003900000 */
[----:B------:R-:W4:Y:S02]  /*80c0*/  @!P0 SYNCS.PHASECHK.TRANS64 P0, [R0+URZ], R3 ;  /* 0x00000003000085a7 */ /* 0x000f2400080010ff */
[----:B----4-:R-:W-:Y:S05]  /*80d0*/  @!P0 BRA `(.L_x_178) ;  /* 0xfffffffc00f08947 */ /* 0x010fea000383ffff */
[----:B------:R-:W-:Y:S05]  /*80e0*/  BRA `(.L_x_179) ;  /* 0xffffffc400b07947 */ /* 0x000fea000383ffff */
.L_x_84:
[----:B------:R-:W-:Y:S07]  /*80f0*/  MOV R0, UR14 ;  /* 0x0000000e00007c02 */ /* 0x000fee0008000f00 */
.L_x_180:
[----:B---3--:R3:W4:Y:S02]  /*8100*/  SYNCS.PHASECHK.TRANS64.TRYWAIT P0, [R0+URZ+0x1d0], R3 ;  /* 0x0001d003000075a7 */ /* 0x00872400080011ff */
[----:B----4-:R-:W-:Y:S05]  /*8110*/  @!P0 NANOSLEEP.SYNCS 0x989680 ;  /* 0x009896800000895d */ /* 0x010fea0003900000 */
[----:B------:R-:W4:Y:S02]  /*8120*/  @!P0 SYNCS.PHASECHK.TRANS64 P0, [R0+URZ+0x1d0], R3 ;  /* 0x0001d003000085a7 */ /* 0x000f2400080010ff */
[----:B----4-:R-:W-:Y:S05]  /*8130*/  @!P0 BRA `(.L_x_180) ;  /* 0xfffffffc00f08947 */ /* 0x010fea000383ffff */
[----:B------:R-:W-:Y:S05]  /*8140*/  BRA `(.L_x_181) ;  /* 0xffffffc800a87947 */ /* 0x000fea000383ffff */
.L_x_87:
[----:B------:R-:W-:Y:S07]  /*8150*/  MOV R0, UR14 ;  /* 0x0000000e00007c02 */ /* 0x000fee0008000f00 */
.L_x_182:
[----:B-1----:R1:W3:Y:S02]  /*8160*/  SYNCS.PHASECHK.TRANS64.TRYWAIT P0, [R0+URZ+0x1c8], R3 ;  /* 0x0001c803000075a7 */ /* 0x0022e400080011ff */
[----:B---3--:R-:W-:Y:S05]  /*8170*/  @!P0 NANOSLEEP.SYNCS 0x989680 ;  /* 0x009896800000895d */ /* 0x008fea0003900000 */
[----:B------:R-:W3:Y:S02]  /*8180*/  @!P0 SYNCS.PHASECHK.TRANS64 P0, [R0+URZ+0x1c8], R3 ;  /* 0x0001c803000085a7 */ /* 0x000ee400080010ff */
[----:B---3--:R-:W-:Y:S05]  /*8190*/  @!P0 BRA `(.L_x_182) ;  /* 0xfffffffc00f08947 */ /* 0x008fea000383ffff */
[----:B------:R-:W-:Y:S05]  /*81a0*/  BRA `(.L_x_86) ;  /* 0xffffffcc00947947 */ /* 0x000fea000383ffff */
.L_x_90:
[----:B------:R-:W-:Y:S07]  /*81b0*/  MOV R0, UR14 ;  /* 0x0000000e00007c02 */ /* 0x000fee0008000f00 */
.L_x_183:
[----:B-1----:R1:W2:Y:S02]  /*81c0*/  SYNCS.PHASECHK.TRANS64.TRYWAIT P2, [R0+URZ+0x1b8], R29 ;  /* 0x0001b81d000075a7 */ /* 0x0022a400080411ff */
[----:B--2---:R-:W-:Y:S05]  /*81d0*/  @!P2 NANOSLEEP.SYNCS 0x989680 ;  /* 0x009896800000a95d */ /* 0x004fea0003900000 */
[----:B------:R-:W2:Y:S02]  /*81e0*/  @!P2 SYNCS.PHASECHK.TRANS64 P2, [R0+URZ+0x1b8], R29 ;  /* 0x0001b81d0000a5a7 */ /* 0x000ea400080410ff */
[----:B--2---:R-:W-:Y:S05]  /*81f0*/  @!P2 BRA `(.L_x_183) ;  /* 0xfffffffc00f0a947 */ /* 0x004fea000383ffff */
[----:B------:R-:W-:Y:S05]  /*8200*/  BRA `(.L_x_184) ;  /* 0xffffffd0001c7947 */ /* 0x000fea000383ffff */
.L_x_93:
[----:B------:R-:W-:Y:S07]  /*8210*/  MOV R0, UR47 ;  /* 0x0000002f00007c02 */ /* 0x000fee0008000f00 */
.L_x_185:
[----:B-1----:R1:W2:Y:S02]  /*8220*/  SYNCS.PHASECHK.TRANS64.TRYWAIT P0, [R0+URZ+0x1d0], R3 ;  /* 0x0001d003000075a7 */ /* 0x0022a400080011ff */
[----:B--2---:R-:W-:Y:S05]  /*8230*/  @!P0 NANOSLEEP.SYNCS 0x989680 ;  /* 0x009896800000895d */ /* 0x004fea0003900000 */
[----:B------:R-:W2:Y:S02]  /*8240*/  @!P0 SYNCS.PHASECHK.TRANS64 P0, [R0+URZ+0x1d0], R3 ;  /* 0x0001d003000085a7 */ /* 0x000ea400080010ff */
[----:B--2---:R-:W-:Y:S05]  /*8250*/  @!P0 BRA `(.L_x_185) ;  /* 0xfffffffc00f08947 */ /* 0x004fea000383ffff */
[----:B------:R-:W-:Y:S05]  /*8260*/  BRA `(.L_x_186) ;  /* 0xffffffd400a47947 */ /* 0x000fea000383ffff */
.L_x_104:
[----:B-1----:R-:W-:Y:S04]  /*8270*/  MOV R0, UR47 ;  /* 0x0000002f00007c02 */ /* 0x002fe80008000f00 */
[----:B------:R1:W2:Y:S03]  /*8280*/  SYNCS.PHASECHK.TRANS64.TRYWAIT P1, [R0+URZ+0x1b0], R5 ;  /* 0x0001b005000075a7 */ /* 0x0002a600080211ff */
[----:B--2---:R-:W-:Y:S05]  /*8290*/  @!P1 NANOSLEEP.SYNCS 0x989680 ;  /* 0x009896800000995d */ /* 0x004fea0003900000 */
[----:B------:R-:W2:Y:S02]  /*82a0*/  @!P1 SYNCS.PHASECHK.TRANS64 P1, [R0+URZ+0x1b0], R5 ;  /* 0x0001b005000095a7 */ /* 0x000ea400080210ff */
[----:B--2---:R-:W-:Y:S05]  /*82b0*/  @!P1 BRA `(.L_x_104) ;  /* 0xfffffffc00ec9947 */ /* 0x004fea000383ffff */
[----:B------:R-:W-:Y:S05]  /*82c0*/  BRA `(.L_x_103) ;  /* 0xffffffe000847947 */ /* 0x000fea000383ffff */
.L_x_106:
[----:B------:R1:W1:Y:S02]  /*82d0*/  SYNCS.PHASECHK.TRANS64.TRYWAIT P1, [R88+URZ+0x1e0], R3 ;  /* 0x0001e003580075a7 */ /* 0x00026400080211ff */
[----:B-1----:R-:W-:Y:S05]  /*82e0*/  @!P1 NANOSLEEP.SYNCS 0x989680 ;  /* 0x009896800000995d */ /* 0x002fea0003900000 */
[----:B------:R-:W1:Y:S02]  /*82f0*/  @!P1 SYNCS.PHASECHK.TRANS64 P1, [R88+URZ+0x1e0], R3 ;  /* 0x0001e003580095a7 */ /* 0x000e6400080210ff */
[----:B-1----:R-:W-:Y:S05]  /*8300*/  @!P1 BRA `(.L_x_106) ;  /* 0xfffffffc00f09947 */ /* 0x002fea000383ffff */
[----:B------:R-:W-:Y:S05]  /*8310*/  BRA `(.L_x_105) ;  /* 0xffffffe000c07947 */ /* 0x000fea000383ffff */
        .weak           $__internal_0_$__cuda_sm10x_tcgen05_guardrail_trap_col_being_dealloced_not_returned_by_alloc
        .type           $__internal_0_$__cuda_sm10x_tcgen05_guardrail_trap_col_being_dealloced_not_returned_by_alloc,@function
        .size           $__internal_0_$__cuda_sm10x_tcgen05_guardrail_trap_col_being_dealloced_not_returned_by_alloc,($__internal_1_$__cuda_sm10x_tcgen05_guardrail_trap_phase_invalid_during_alloc - $__internal_0_$__cuda_sm10x_tcgen05_guardrail_trap_col_being_dealloced_not_returned_by_alloc)
$__internal_0_$__cuda_sm10x_tcgen05_guardrail_trap_col_being_dealloced_not_returned_by_alloc:
[----:B------:R-:W-:Y:S05]  /*8320*/  BPT.TRAP 0x1 ;  /* 0x000000040000795c */ /* 0x000fea0000300000 */
[----:B------:R-:W-:-:S04]  /*8330*/  MOV R3, 0x0 ;  /* 0x0000000000037802 */ /* 0x000fc80000000f00 */
[----:B------:R-:W-:Y:S05]  /*8340*/  RET.REL.NODEC R2 `(_ZN7cutlass13device_kernelINS_4conv6kernel13ConvUniversalINS1_16ConvProblemShapeILNS1_8OperatorE0ELi2EEENS1_10collective14CollectiveConvINS1_47MainloopSm100TmaUmmaWarpSpecializedImplicitGemmILS5_0ELi27ELi2ELi1ELi2EN4cute5tupleIJNSA_1CILi1EEESD_SD_EEEEENSB_IJNSC_ILi64EEESG_NSB_IJSG_EEEEEENS_12float_e4m3_tESJ_NSA_8TiledMMAINSA_8MMA_AtomIJNSA_10MMA_TraitsINSA_19SM100_MMA_F8F6F4_SSEJSJ_SJ_fSG_SG_NSA_17integral_constantINSA_4UMMA5MajorELSQ_0EEESR_NSO_INSP_7ScaleInELSS_0EEEST_EEEEEENSA_6LayoutISE_NSB_IJNSC_ILi0EEESX_SX_EEEEENSB_IJNSA_10UnderscoreES10_S10_EEEEENS7_6detail27Sm100ImplicitGemmTileTraitsINSA_20SM90_TMA_LOAD_IM2COLENSA_14ComposedLayoutINSA_7SwizzleILi2ELi4ELi3EEENSA_18smem_ptr_flag_bitsILi8EEENSW_INSB_IJNSC_ILi8EEESG_EEENSB_IJSG_SD_EEEEEEEvEENS14_INSA_13SM90_TMA_LOADES1F_vEEEENS_8epilogue10collective18CollectiveEpilogueINS1K_23Sm100TmaWarpSpecializedILi1ELi1ELi32ELb0ELb0EEEJSI_NSB_IJNSW_ISG_SD_EES1P_EEESJ_NSB_IJNSB_IJlllEEESD_SX_EEESJ_S1S_NS1K_6fusion15FusionCallbacksIS1O_NS1T_17LinearCombinationISJ_fSJ_fLNS_15FloatRoundStyleE2EEESI_S1Q_JEEENSA_5SM1004TMEM4LOAD26SM100_TMEM_LOAD_16dp32b32xES15_S1F_NSA_39AutoVectorizingCopyWithAssumedAlignmentILi128EEENSA_21SM90_TMA_STORE_IM2COLES1F_S24_S24_EEEvvEEEEvNT_6ParamsE) ;  /* 0xffffff7c022c7950 */ /* 0x000fea0003c3ffff */
        .weak           $__internal_1_$__cuda_sm10x_tcgen05_guardrail_trap_phase_invalid_during_alloc
        .type           $__internal_1_$__cuda_sm10x_tcgen05_guardrail_trap_phase_invalid_during_alloc,@function
        .size           $__internal_1_$__cuda_sm10x_tcgen05_guardrail_trap_phase_invalid_during_alloc,($__internal_2_$__cuda_sm10x_tcgen05_guardrail_trap_unallocated_columns_being_dealloced - $__internal_1_$__cuda_sm10x_tcgen05_guardrail_trap_phase_invalid_during_alloc)
$__internal_1_$__cuda_sm10x_tcgen05_guardrail_trap_phase_invalid_during_alloc:
[----:B------:R-:W-:Y:S05]  /*8350*/  BPT.TRAP 0x1 ;  /* 0x000000040000795c */ /* 0x000fea0000300000 */
[----:B------:R-:W-:-:S04]  /*8360*/  HFMA2 R3, -RZ, RZ, 0, 0 ;  /* 0x00000000ff037431 */ /* 0x000fc800000001ff */
[----:B------:R-:W-:Y:S05]  /*8370*/  RET.REL.NODEC R2 `(_ZN7cutlass13device_kernelINS_4conv6kernel13ConvUniversalINS1_16ConvProblemShapeILNS1_8OperatorE0ELi2EEENS1_10collective14CollectiveConvINS1_47MainloopSm100TmaUmmaWarpSpecializedImplicitGemmILS5_0ELi27ELi2ELi1ELi2EN4cute5tupleIJNSA_1CILi1EEESD_SD_EEEEENSB_IJNSC_ILi64EEESG_NSB_IJSG_EEEEEENS_12float_e4m3_tESJ_NSA_8TiledMMAINSA_8MMA_AtomIJNSA_10MMA_TraitsINSA_19SM100_MMA_F8F6F4_SSEJSJ_SJ_fSG_SG_NSA_17integral_constantINSA_4UMMA5MajorELSQ_0EEESR_NSO_INSP_7ScaleInELSS_0EEEST_EEEEEENSA_6LayoutISE_NSB_IJNSC_ILi0EEESX_SX_EEEEENSB_IJNSA_10UnderscoreES10_S10_EEEEENS7_6detail27Sm100ImplicitGemmTileTraitsINSA_20SM90_TMA_LOAD_IM2COLENSA_14ComposedLayoutINSA_7SwizzleILi2ELi4ELi3EEENSA_18smem_ptr_flag_bitsILi8EEENSW_INSB_IJNSC_ILi8EEESG_EEENSB_IJSG_SD_EEEEEEEvEENS14_INSA_13SM90_TMA_LOADES1F_vEEEENS_8epilogue10collective18CollectiveEpilogueINS1K_23Sm100TmaWarpSpecializedILi1ELi1ELi32ELb0ELb0EEEJSI_NSB_IJNSW_ISG_SD_EES1P_EEESJ_NSB_IJNSB_IJlllEEESD_SX_EEESJ_S1S_NS1K_6fusion15FusionCallbacksIS1O_NS1T_17LinearCombinationISJ_fSJ_fLNS_15FloatRoundStyleE2EEESI_S1Q_JEEENSA_5SM1004TMEM4LOAD26SM100_TMEM_LOAD_16dp32b32xES15_S1F_NSA_39AutoVectorizingCopyWithAssumedAlignmentILi128EEENSA_21SM90_TMA_STORE_IM2COLES1F_S24_S24_EEEvvEEEEvNT_6ParamsE) ;  /* 0xffffff7c02207950 */ /* 0x000fea0003c3ffff */
        .weak           $__internal_2_$__cuda_sm10x_tcgen05_guardrail_trap_unallocated_columns_being_dealloced
        .type           $__internal_2_$__cuda_sm10x_tcgen05_guardrail_trap_unallocated_columns_being_dealloced,@function
        .size           $__internal_2_$__cuda_sm10x_tcgen05_guardrail_trap_unallocated_columns_being_dealloced,(.L_x_188 - $__internal_2_$__cuda_sm10x_tcgen05_guardrail_trap_unallocated_columns_being_dealloced)
$__internal_2_$__cuda_sm10x_tcgen05_guardrail_trap_unallocated_columns_being_dealloced:
[----:B------:R-:W-:Y:S05]  /*8380*/  BPT.TRAP 0x1 ;  /* 0x000000040000795c */ /* 0x000fea0000300000 */
[----:B------:R-:W-:-:S04]  /*8390*/  MOV R3, 0x0 ;  /* 0x0000000000037802 */ /* 0x000fc80000000f00 */
[----:B------:R-:W-:Y:S05]  /*83a0*/  RET.REL.NODEC R2 `(_ZN7cutlass13device_kernelINS_4conv6kernel13ConvUniversalINS1_16ConvProblemShapeILNS1_8OperatorE0ELi2EEENS1_10collective14CollectiveConvINS1_47MainloopSm100TmaUmmaWarpSpecializedImplicitGemmILS5_0ELi27ELi2ELi1ELi2EN4cute5tupleIJNSA_1CILi1EEESD_SD_EEEEENSB_IJNSC_ILi64EEESG_NSB_IJSG_EEEEEENS_12float_e4m3_tESJ_NSA_8TiledMMAINSA_8MMA_AtomIJNSA_10MMA_TraitsINSA_19SM100_MMA_F8F6F4_SSEJSJ_SJ_fSG_SG_NSA_17integral_constantINSA_4UMMA5MajorELSQ_0EEESR_NSO_INSP_7ScaleInELSS_0EEEST_EEEEEENSA_6LayoutISE_NSB_IJNSC_ILi0EEESX_SX_EEEEENSB_IJNSA_10UnderscoreES10_S10_EEEEENS7_6detail27Sm100ImplicitGemmTileTraitsINSA_20SM90_TMA_LOAD_IM2COLENSA_14ComposedLayoutINSA_7SwizzleILi2ELi4ELi3EEENSA_18smem_ptr_flag_bitsILi8EEENSW_INSB_IJNSC_ILi8EEESG_EEENSB_IJSG_SD_EEEEEEEvEENS14_INSA_13SM90_TMA_LOADES1F_vEEEENS_8epilogue10collective18CollectiveEpilogueINS1K_23Sm100TmaWarpSpecializedILi1ELi1ELi32ELb0ELb0EEEJSI_NSB_IJNSW_ISG_SD_EES1P_EEESJ_NSB_IJNSB_IJlllEEESD_SX_EEESJ_S1S_NS1K_6fusion15FusionCallbacksIS1O_NS1T_17LinearCombinationISJ_fSJ_fLNS_15FloatRoundStyleE2EEESI_S1Q_JEEENSA_5SM1004TMEM4LOAD26SM100_TMEM_LOAD_16dp32b32xES15_S1F_NSA_39AutoVectorizingCopyWithAssumedAlignmentILi128EEENSA_21SM90_TMA_STORE_IM2COLES1F_S24_S24_EEEvvEEEEvNT_6ParamsE) ;  /* 0xffffff7c02147950 */ /* 0x000fea0003c3ffff */
.L_x_187:
[----:B------:R-:W-:-:S00]  /*83b0*/  BRA `(.L_x_187) ;  /* 0xfffffffc00fc7947 */ /* 0x000fc0000383ffff */
[----:B------:R-:W-:-:S00]  /*83c0*/  NOP ;  /* 0x0000000000007918 */ /* 0x000fc00000000000 */
        /* <DEDUP_REMOVED lines=11> */
.L_x_188:


//--------------------- .nv.global.init           --------------------------
	.section	.nv.global.init,"aw",@progbits
.nv.global.init:
	.type		$str$29,@object
	.size		$str$29,($str$30 - $str$29)
$str$29:
        /*0000*/ 	.byte	0x28, 0x61, 0x64, 0x64, 0x72, 0x65, 0x73, 0x73, 0x20, 0x26, 0x20, 0x6d, 0x61, 0x73, 0x6b, 0x29
        /*0010*/ 	.byte	0x20, 0x3d, 0x3d, 0x20, 0x30, 0x00
	.type		$str$30,@object
	.size		$str$30,($str$28 - $str$30)
$str$30:
        /*0016*/ 	.byte	0x2f, 0x74, 0x6d, 0x70, 0x2f, 0x63, 0x75, 0x74, 0x6c, 0x61, 0x73, 0x73, 0x5f, 0x73, 0x77, 0x65
        /*0026*/ 	.byte	0x65, 0x70, 0x5f, 0x73, 0x72, 0x63, 0x2f, 0x69, 0x6e, 0x63, 0x6c, 0x75, 0x64, 0x65, 0x2f, 0x63
        /*0036*/ 	.byte	0x75, 0x74, 0x65, 0x2f, 0x70, 0x6f, 0x69, 0x6e, 0x74, 0x65, 0x72, 0x5f, 0x66, 0x6c, 0x61, 0x67
        /*0046*/ 	.byte	0x67, 0x65, 0x64, 0x2e, 0x68, 0x70, 0x70, 0x00
	.type		$str$28,@object
	.size		$str$28,($str$27 - $str$28)
$str$28:
        /*004e*/ 	.byte	0x2f, 0x74, 0x6d, 0x70, 0x2f, 0x63, 0x75, 0x74, 0x6c, 0x61, 0x73, 0x73, 0x5f, 0x73, 0x77, 0x65
        /*005e*/ 	.byte	0x65, 0x70, 0x5f, 0x73, 0x72, 0x63, 0x2f, 0x69, 0x6e, 0x63, 0x6c, 0x75, 0x64, 0x65, 0x2f, 0x63
        /*006e*/ 	.byte	0x75, 0x74, 0x65, 0x2f, 0x61, 0x74, 0x6f, 0x6d, 0x2f, 0x63, 0x6f, 0x70, 0x79, 0x5f, 0x74, 0x72
        /*007e*/ 	.byte	0x61, 0x69, 0x74, 0x73, 0x5f, 0x73, 0x6d, 0x31, 0x30, 0x30, 0x2e, 0x68, 0x70, 0x70, 0x00
	.type		$str$27,@object
	.size		$str$27,(__unnamed_1 - $str$27)
$str$27:
        /*008d*/ 	.byte	0x28, 0x28, 0x75, 0x69, 0x6e, 0x74, 0x33, 0x32, 0x5f, 0x74, 0x28, 0x74, 0x68, 0x72, 0x65, 0x61
        /*009d*/ 	.byte	0x64, 0x49, 0x64, 0x78, 0x2e, 0x78, 0x29, 0x20, 0x2f, 0x20, 0x33, 0x32, 0x29, 0x20, 0x25, 0x20
        /*00ad*/ 	.byte	0x34, 0x29, 0x20, 0x3d, 0x3d, 0x20, 0x28, 0x28, 0x28, 0x74, 0x6d, 0x65, 0x6d, 0x5f, 0x61, 0x64
        /*00bd*/ 	.byte	0x64, 0x72, 0x20, 0x3e, 0x3e, 0x20, 0x31, 0x36, 0x29, 0x20, 0x2f, 0x20, 0x33, 0x32, 0x29, 0x20
        /*00cd*/ 	.byte	0x25, 0x20, 0x34, 0x29, 0x00
	.type		__unnamed_1,@object
	.size		__unnamed_1,(__unnamed_2 - __unnamed_1)
__unnamed_1:
        /*00d2*/ 	.byte	0x61, 0x75, 0x74, 0x6f, 0x20, 0x63, 0x75, 0x74, 0x65, 0x3a, 0x3a, 0x61, 0x73, 0x5f, 0x70, 0x6f
        /* <DEDUP_REMOVED lines=24> */
        /*0262*/ 	.byte	0x3c, 0x34, 0x30, 0x39, 0x36, 0x3e, 0x3e, 0x3e, 0x3e, 0x5d, 0x00
	.type		__unnamed_2,@object
	.size		__unnamed_2,(.L_2 - __unnamed_2)
__unnamed_2:
        /* <DEDUP_REMOVED lines=40> */
        /*04ed*/ 	.byte	0x74, 0x65, 0x3a, 0x3a, 0x43, 0x3c, 0x30, 0x3e, 0x3e, 0x3e, 0x3e, 0x5d, 0x00
.L_2:


//--------------------- .nv.shared._ZN7cutlass13device_kernelINS_4conv6kernel13ConvUniversalINS1_16ConvProblemShapeILNS1_8OperatorE0ELi2EEENS1_10collective14CollectiveConvINS1_47MainloopSm100TmaUmmaWarpSpecializedImplicitGemmILS5_0ELi27ELi2ELi1ELi2EN4cute5tupleIJNSA_1CILi1EEESD_SD_EEEEENSB_IJNSC_ILi64EEESG_NSB_IJSG_EEEEEENS_12float_e4m3_tESJ_NSA_8TiledMMAINSA_8MMA_AtomIJNSA_10MMA_TraitsINSA_19SM100_MMA_F8F6F4_SSEJSJ_SJ_fSG_SG_NSA_17integral_constantINSA_4UMMA5MajorELSQ_0EEESR_NSO_INSP_7ScaleInELSS_0EEEST_EEEEEENSA_6LayoutISE_NSB_IJNSC_ILi0EEESX_SX_EEEEENSB_IJNSA_10UnderscoreES10_S10_EEEEENS7_6detail27Sm100ImplicitGemmTileTraitsINSA_20SM90_TMA_LOAD_IM2COLENSA_14ComposedLayoutINSA_7SwizzleILi2ELi4ELi3EEENSA_18smem_ptr_flag_bitsILi8EEENSW_INSB_IJNSC_ILi8EEESG_EEENSB_IJSG_SD_EEEEEEEvEENS14_INSA_13SM90_TMA_LOADES1F_vEEEENS_8epilogue10collective18CollectiveEpilogueINS1K_23Sm100TmaWarpSpecializedILi1ELi1ELi32ELb0ELb0EEEJSI_NSB_IJNSW_ISG_SD_EES1P_EEESJ_NSB_IJNSB_IJlllEEESD_SX_EEESJ_S1S_NS1K_6fusion15FusionCallbacksIS1O_NS1T_17LinearCombinationISJ_fSJ_fLNS_15FloatRoundStyleE2EEESI_S1Q_JEEENSA_5SM1004TMEM4LOAD26SM100_TMEM_LOAD_16dp32b32xES15_S1F_NSA_39AutoVectorizingCopyWithAssumedAlignmentILi128EEENSA_21SM90_TMA_STORE_IM2COLES1F_S24_S24_EEEvvEEEEvNT_6ParamsE --------------------------
	.section	.nv.shared._ZN7cutlass13device_kernelINS_4conv6kernel13ConvUniversalINS1_16ConvProblemShapeILNS1_8OperatorE0ELi2EEENS1_10collective14CollectiveConvINS1_47MainloopSm100TmaUmmaWarpSpecializedImplicitGemmILS5_0ELi27ELi2ELi1ELi2EN4cute5tupleIJNSA_1CILi1EEESD_SD_EEEEENSB_IJNSC_ILi64EEESG_NSB_IJSG_EEEEEENS_12float_e4m3_tESJ_NSA_8TiledMMAINSA_8MMA_AtomIJNSA_10MMA_TraitsINSA_19SM100_MMA_F8F6F4_SSEJSJ_SJ_fSG_SG_NSA_17integral_constantINSA_4UMMA5MajorELSQ_0EEESR_NSO_INSP_7ScaleInELSS_0EEEST_EEEEEENSA_6LayoutISE_NSB_IJNSC_ILi0EEESX_SX_EEEEENSB_IJNSA_10UnderscoreES10_S10_EEEEENS7_6detail27Sm100ImplicitGemmTileTraitsINSA_20SM90_TMA_LOAD_IM2COLENSA_14ComposedLayoutINSA_7SwizzleILi2ELi4ELi3EEENSA_18smem_ptr_flag_bitsILi8EEENSW_INSB_IJNSC_ILi8EEESG_EEENSB_IJSG_SD_EEEEEEEvEENS14_INSA_13SM90_TMA_LOADES1F_vEEEENS_8epilogue10collective18CollectiveEpilogueINS1K_23Sm100TmaWarpSpecializedILi1ELi1ELi32ELb0ELb0EEEJSI_NSB_IJNSW_ISG_SD_EES1P_EEESJ_NSB_IJNSB_IJlllEEESD_SX_EEESJ_S1S_NS1K_6fusion15FusionCallbacksIS1O_NS1T_17LinearCombinationISJ_fSJ_fLNS_15FloatRoundStyleE2EEESI_S1Q_JEEENSA_5SM1004TMEM4LOAD26SM100_TMEM_LOAD_16dp32b32xES15_S1F_NSA_39AutoVectorizingCopyWithAssumedAlignmentILi128EEENSA_21SM90_TMA_STORE_IM2COLES1F_S24_S24_EEEvvEEEEvNT_6ParamsE,"aw",@nobits
	.sectionflags	@""
	.align	16
	.zero		1024


//--------------------- .nv.shared.reserved.0     --------------------------
	.section	.nv.shared.reserved.0,"aw",@nobits
	.weak		__nv_reservedSMEM_offset_0_alias
	.size		__nv_reservedSMEM_offset_0_alias, 0, 64
	.other		__nv_reservedSMEM_offset_0_alias,@"STO_CUDA_RESERVED_SHARED STV_DEFAULT"
__nv_reservedSMEM_offset_0_alias:
	.zero		0
.nv.shared.reserved.0:
	.zero		64
	.weak		__nv_reservedSMEM_tcgen05_partition
	.type		__nv_reservedSMEM_tcgen05_partition,@object
	.size		__nv_reservedSMEM_tcgen05_partition,(.L_0 - __nv_reservedSMEM_tcgen05_partition)
__nv_reservedSMEM_tcgen05_partition:
	.zero		32
.L_0:


//--------------------- .nv.global                --------------------------
	.section	.nv.global,"aw",@nobits
.nv.global:
	.type		_ZN39_INTERNAL_0d3d9a26_4_k_cu_b661cc75_30204cute1_E,@object
	.size		_ZN39_INTERNAL_0d3d9a26_4_k_cu_b661cc75_30204cute1_E,(_ZN39_INTERNAL_0d3d9a26_4_k_cu_b661cc75_30204cuda3std3__45__cpo6cbeginE - _ZN39_INTERNAL_0d3d9a26_4_k_cu_b661cc75_30204cute1_E)
_ZN39_INTERNAL_0d3d9a26_4_k_cu_b661cc75_30204cute1_E:
	.zero		1
	.type		_ZN39_INTERNAL_0d3d9a26_4_k_cu_b661cc75_30204cuda3std3__45__cpo6cbeginE,@object
	.size		_ZN39_INTERNAL_0d3d9a26_4_k_cu_b661cc75_30204cuda3std3__45__cpo6cbeginE,(_ZN39_INTERNAL_0d3d9a26_4_k_cu_b661cc75_30204cuda3std3__48in_placeE - _ZN39_INTERNAL_0d3d9a26_4_k_cu_b661cc75_30204cuda3std3__45__cpo6cbeginE)
_ZN39_INTERNAL_0d3d9a26_4_k_cu_b661cc75_30204cuda3std3__45__cpo6cbeginE:
	.zero		1
	.type		_ZN39_INTERNAL_0d3d9a26_4_k_cu_b661cc75_30204cuda3std3__48in_placeE,@object
	.size		_ZN39_INTERNAL_0d3d9a26_4_k_cu_b661cc75_30204cuda3std3__48in_placeE,(_ZN39_INTERNAL_0d3d9a26_4_k_cu_b661cc75_30204cuda3std6ranges3__45__cpo9iter_moveE - _ZN39_INTERNAL_0d3d9a26_4_k_cu_b661cc75_30204cuda3std3__48in_placeE)
_ZN39_INTERNAL_0d3d9a26_4_k_cu_b661cc75_30204cuda3std3__48in_placeE:
	.zero		1
	.type		_ZN39_INTERNAL_0d3d9a26_4_k_cu_b661cc75_30204cuda3std6ranges3__45__cpo9iter_moveE,@object
	.size		_ZN39_INTERNAL_0d3d9a26_4_k_cu_b661cc75_30204cuda3std6ranges3__45__cpo9iter_moveE,(_ZN39_INTERNAL_0d3d9a26_4_k_cu_b661cc75_30204cuda3std3__45__cpo5beginE - _ZN39_INTERNAL_0d3d9a26_4_k_cu_b661cc75_30204cuda3std6ranges3__45__cpo9iter_moveE)
_ZN39_INTERNAL_0d3d9a26_4_k_cu_b661cc75_30204cuda3std6ranges3__45__cpo9iter_moveE:
	.zero		1
	.type		_ZN39_INTERNAL_0d3d9a26_4_k_cu_b661cc75_30204cuda3std3__45__cpo5beginE,@object
	.size		_ZN39_INTERNAL_0d3d9a26_4_k_cu_b661cc75_30204cuda3std3__45__cpo5beginE,(_ZN39_INTERNAL_0d3d9a26_4_k_cu_b661cc75_30204cuda3std3__441_GLOBAL__N__0d3d9a26_4_k_cu_b661cc75_30206ignoreE - _ZN39_INTERNAL_0d3d9a26_4_k_cu_b661cc75_30204cuda3std3__45__cpo5beginE)
_ZN39_INTERNAL_0d3d9a26_4_k_cu_b661cc75_30204cuda3std3__45__cpo5beginE:
	.zero		1
	.type		_ZN39_INTERNAL_0d3d9a26_4_k_cu_b661cc75_30204cuda3std3__441_GLOBAL__N__0d3d9a26_4_k_cu_b661cc75_30206ignoreE,@object
	.size		_ZN39_INTERNAL_0d3d9a26_4_k_cu_b661cc75_30204cuda3std3__441_GLOBAL__N__0d3d9a26_4_k_cu_b661cc75_30206ignoreE,(_ZN39_INTERNAL_0d3d9a26_4_k_cu_b661cc75_30204cute7productE - _ZN39_INTERNAL_0d3d9a26_4_k_cu_b661cc75_30204cuda3std3__441_GLOBAL__N__0d3d9a26_4_k_cu_b661cc75_30206ignoreE)
_ZN39_INTERNAL_0d3d9a26_4_k_cu_b661cc75_30204cuda3std3__441_GLOBAL__N__0d3d9a26_4_k_cu_b661cc75_30206ignoreE:
	.zero		1
	.type		_ZN39_INTERNAL_0d3d9a26_4_k_cu_b661cc75_30204cute7productE,@object
	.size		_ZN39_INTERNAL_0d3d9a26_4_k_cu_b661cc75_30204cute7productE,(_ZN39_INTERNAL_0d3d9a26_4_k_cu_b661cc75_30204cuda3std3__45__cpo3endE - _ZN39_INTERNAL_0d3d9a26_4_k_cu_b661cc75_30204cute7productE)
_ZN39_INTERNAL_0d3d9a26_4_k_cu_b661cc75_30204cute7productE:
	.zero		1
	.type		_ZN39_INTERNAL_0d3d9a26_4_k_cu_b661cc75_30204cuda3std3__45__cpo3endE,@object
	.size		_ZN39_INTERNAL_0d3d9a26_4_k_cu_b661cc75_30204cuda3std3__45__cpo3endE,(_ZN39_INTERNAL_0d3d9a26_4_k_cu_b661cc75_30204cuda3std3__419piecewise_constructE - _ZN39_INTERNAL_0d3d9a26_4_k_cu_b661cc75_30204cuda3std3__45__cpo3endE)
_ZN39_INTERNAL_0d3d9a26_4_k_cu_b661cc75_30204cuda3std3__45__cpo3endE:
	.zero		1
	.type		_ZN39_INTERNAL_0d3d9a26_4_k_cu_b661cc75_30204cuda3std3__419piecewise_constructE,@object
	.size		_ZN39_INTERNAL_0d3d9a26_4_k_cu_b661cc75_30204cuda3std3__419piecewise_constructE,(_ZN39_INTERNAL_0d3d9a26_4_k_cu_b661cc75_30204cuda3std3__45__cpo4cendE - _ZN39_INTERNAL_0d3d9a26_4_k_cu_b661cc75_30204cuda3std3__419piecewise_constructE)
_ZN39_INTERNAL_0d3d9a26_4_k_cu_b661cc75_30204cuda3std3__419piecewise_constructE:
	.zero		1
	.type		_ZN39_INTERNAL_0d3d9a26_4_k_cu_b661cc75_30204cuda3std3__45__cpo4cendE,@object
	.size		_ZN39_INTERNAL_0d3d9a26_4_k_cu_b661cc75_30204cuda3std3__45__cpo4cendE,(_ZN39_INTERNAL_0d3d9a26_4_k_cu_b661cc75_30204cuda3std6ranges3__45__cpo4swapE - _ZN39_INTERNAL_0d3d9a26_4_k_cu_b661cc75_30204cuda3std3__45__cpo4cendE)
_ZN39_INTERNAL_0d3d9a26_4_k_cu_b661cc75_30204cuda3std3__45__cpo4cendE:
	.zero		1
	.type		_ZN39_INTERNAL_0d3d9a26_4_k_cu_b661cc75_30204cuda3std6ranges3__45__cpo4swapE,@object
	.size		_ZN39_INTERNAL_0d3d9a26_4_k_cu_b661cc75_30204cuda3std6ranges3__45__cpo4swapE,(.L_10 - _ZN39_INTERNAL_0d3d9a26_4_k_cu_b661cc75_30204cuda3std6ranges3__45__cpo4swapE)
_ZN39_INTERNAL_0d3d9a26_4_k_cu_b661cc75_30204cuda3std6ranges3__45__cpo4swapE:
	.zero		1
.L_10:


//--------------------- .nv.constant0._ZN7cutlass13device_kernelINS_4conv6kernel13ConvUniversalINS1_16ConvProblemShapeILNS1_8OperatorE0ELi2EEENS1_10collective14CollectiveConvINS1_47MainloopSm100TmaUmmaWarpSpecializedImplicitGemmILS5_0ELi27ELi2ELi1ELi2EN4cute5tupleIJNSA_1CILi1EEESD_SD_EEEEENSB_IJNSC_ILi64EEESG_NSB_IJSG_EEEEEENS_12float_e4m3_tESJ_NSA_8TiledMMAINSA_8MMA_AtomIJNSA_10MMA_TraitsINSA_19SM100_MMA_F8F6F4_SSEJSJ_SJ_fSG_SG_NSA_17integral_constantINSA_4UMMA5MajorELSQ_0EEESR_NSO_INSP_7ScaleInELSS_0EEEST_EEEEEENSA_6LayoutISE_NSB_IJNSC_ILi0EEESX_SX_EEEEENSB_IJNSA_10UnderscoreES10_S10_EEEEENS7_6detail27Sm100ImplicitGemmTileTraitsINSA_20SM90_TMA_LOAD_IM2COLENSA_14ComposedLayoutINSA_7SwizzleILi2ELi4ELi3EEENSA_18smem_ptr_flag_bitsILi8EEENSW_INSB_IJNSC_ILi8EEESG_EEENSB_IJSG_SD_EEEEEEEvEENS14_INSA_13SM90_TMA_LOADES1F_vEEEENS_8epilogue10collective18CollectiveEpilogueINS1K_23Sm100TmaWarpSpecializedILi1ELi1ELi32ELb0ELb0EEEJSI_NSB_IJNSW_ISG_SD_EES1P_EEESJ_NSB_IJNSB_IJlllEEESD_SX_EEESJ_S1S_NS1K_6fusion15FusionCallbacksIS1O_NS1T_17LinearCombinationISJ_fSJ_fLNS_15FloatRoundStyleE2EEESI_S1Q_JEEENSA_5SM1004TMEM4LOAD26SM100_TMEM_LOAD_16dp32b32xES15_S1F_NSA_39AutoVectorizingCopyWithAssumedAlignmentILi128EEENSA_21SM90_TMA_STORE_IM2COLES1F_S24_S24_EEEvvEEEEvNT_6ParamsE --------------------------
	.section	.nv.constant0._ZN7cutlass13device_kernelINS_4conv6kernel13ConvUniversalINS1_16ConvProblemShapeILNS1_8OperatorE0ELi2EEENS1_10collective14CollectiveConvINS1_47MainloopSm100TmaUmmaWarpSpecializedImplicitGemmILS5_0ELi27ELi2ELi1ELi2EN4cute5tupleIJNSA_1CILi1EEESD_SD_EEEEENSB_IJNSC_ILi64EEESG_NSB_IJSG_EEEEEENS_12float_e4m3_tESJ_NSA_8TiledMMAINSA_8MMA_AtomIJNSA_10MMA_TraitsINSA_19SM100_MMA_F8F6F4_SSEJSJ_SJ_fSG_SG_NSA_17integral_constantINSA_4UMMA5MajorELSQ_0EEESR_NSO_INSP_7ScaleInELSS_0EEEST_EEEEEENSA_6LayoutISE_NSB_IJNSC_ILi0EEESX_SX_EEEEENSB_IJNSA_10UnderscoreES10_S10_EEEEENS7_6detail27Sm100ImplicitGemmTileTraitsINSA_20SM90_TMA_LOAD_IM2COLENSA_14ComposedLayoutINSA_7SwizzleILi2ELi4ELi3EEENSA_18smem_ptr_flag_bitsILi8EEENSW_INSB_IJNSC_ILi8EEESG_EEENSB_IJSG_SD_EEEEEEEvEENS14_INSA_13SM90_TMA_LOADES1F_vEEEENS_8epilogue10collective18CollectiveEpilogueINS1K_23Sm100TmaWarpSpecializedILi1ELi1ELi32ELb0ELb0EEEJSI_NSB_IJNSW_ISG_SD_EES1P_EEESJ_NSB_IJNSB_IJlllEEESD_SX_EEESJ_S1S_NS1K_6fusion15FusionCallbacksIS1O_NS1T_17LinearCombinationISJ_fSJ_fLNS_15FloatRoundStyleE2EEESI_S1Q_JEEENSA_5SM1004TMEM4LOAD26SM100_TMEM_LOAD_16dp32b32xES15_S1F_NSA_39AutoVectorizingCopyWithAssumedAlignmentILi128EEENSA_21SM90_TMA_STORE_IM2COLES1F_S24_S24_EEEvvEEEEvNT_6ParamsE,"a",@progbits
	.sectionflags	@""
	.align	4
.nv.constant0._ZN7cutlass13device_kernelINS_4conv6kernel13ConvUniversalINS1_16ConvProblemShapeILNS1_8OperatorE0ELi2EEENS1_10collective14CollectiveConvINS1_47MainloopSm100TmaUmmaWarpSpecializedImplicitGemmILS5_0ELi27ELi2ELi1ELi2EN4cute5tupleIJNSA_1CILi1EEESD_SD_EEEEENSB_IJNSC_ILi64EEESG_NSB_IJSG_EEEEEENS_12float_e4m3_tESJ_NSA_8TiledMMAINSA_8MMA_AtomIJNSA_10MMA_TraitsINSA_19SM100_MMA_F8F6F4_SSEJSJ_SJ_fSG_SG_NSA_17integral_constantINSA_4UMMA5MajorELSQ_0EEESR_NSO_INSP_7ScaleInELSS_0EEEST_EEEEEENSA_6LayoutISE_NSB_IJNSC_ILi0EEESX_SX_EEEEENSB_IJNSA_10UnderscoreES10_S10_EEEEENS7_6detail27Sm100ImplicitGemmTileTraitsINSA_20SM90_TMA_LOAD_IM2COLENSA_14ComposedLayoutINSA_7SwizzleILi2ELi4ELi3EEENSA_18smem_ptr_flag_bitsILi8EEENSW_INSB_IJNSC_ILi8EEESG_EEENSB_IJSG_SD_EEEEEEEvEENS14_INSA_13SM90_TMA_LOADES1F_vEEEENS_8epilogue10collective18CollectiveEpilogueINS1K_23Sm100TmaWarpSpecializedILi1ELi1ELi32ELb0ELb0EEEJSI_NSB_IJNSW_ISG_SD_EES1P_EEESJ_NSB_IJNSB_IJlllEEESD_SX_EEESJ_S1S_NS1K_6fusion15FusionCallbacksIS1O_NS1T_17LinearCombinationISJ_fSJ_fLNS_15FloatRoundStyleE2EEESI_S1Q_JEEENSA_5SM1004TMEM4LOAD26SM100_TMEM_LOAD_16dp32b32xES15_S1F_NSA_39AutoVectorizingCopyWithAssumedAlignmentILi128EEENSA_21SM90_TMA_STORE_IM2COLES1F_S24_S24_EEEvvEEEEvNT_6ParamsE:
	.zero		2944


//--------------------- SYMBOLS --------------------------

	.type		.nv.reservedSmem.offset0,@object
	.size		.nv.reservedSmem.offset0,0x4
	.type		.nv.reservedSmem.cap,@object
	.size		.nv.reservedSmem.cap,0x4
	.type		__assertfail,@function
